	.target	sm_90a

	.elftype	@"ET_EXEC"


//--------------------- .note.nv.tkinfo           --------------------------
	.section	.note.nv.tkinfo,"",@"SHT_NOTE"
	.sectionflags	@"SHF_NOTE_NV_TKINFO"
	.tkinfo
        /*0018*/ 	.word	0x00000002
        /*0030*/ 	.string	""
        /*0030*/ 	.string	"ptxas"
        /*0030*/ 	.string	"Cuda compilation tools, release 13.0, V13.0.88"
        /*0030*/ 	.string	"Build cuda_13.0.r13.0/compiler.36424714_0"
        /*0030*/ 	.string	"-arch sm_90a -m 64 "



//--------------------- .note.nv.cuinfo           --------------------------
	.section	.note.nv.cuinfo,"",@"SHT_NOTE"
	.sectionflags	@"SHF_NOTE_NV_CUINFO"
        /*0018*/ 	.short	0x0002
        /*001a*/ 	.short	0x005a
        /*001c*/ 	.short	0x0082
	.zero		2


//--------------------- .nv.info                  --------------------------
	.section	.nv.info,"",@"SHT_CUDA_INFO"
	.align	4


	//----- nvinfo : EIATTR_REGCOUNT
	.align		4
        /*0000*/ 	.byte	0x04, 0x2f
        /*0002*/ 	.short	(.L_15 - .L_14)
	.align		4
.L_14:
        /*0004*/ 	.word	index@(_ZN7cutlass13device_kernelINS_4gemm6kernel13GemmUniversalIN4cute5tupleIJiiiiEEENS1_10collective13CollectiveMmaINS1_34MainloopSm90TmaGmmaWarpSpecializedILi4ENS5_IJNS4_1CILi1EEESB_SB_EEENS1_35KernelTmaWarpSpecializedCooperativeEEENS5_IJNSA_ILi128EEESF_NSA_ILi64EEEEEENS_10tfloat32_tENS5_IJlSB_lEEESI_SJ_NS4_8TiledMMAINS4_8MMA_AtomIJNS4_4SM904GMMA30MMA_64x128x8_F32TF32TF32_SS_TNILNSN_7ScaleInE1ELSP_1EEEEEENS4_6LayoutINS5_IJNSA_ILi2EEESB_SB_EEENS5_IJSB_NSA_ILi0EEESV_EEEEENS5_IJNS4_10UnderscoreESY_SY_EEEEENS4_13SM90_TMA_LOADENS4_14ComposedLayoutINS4_7SwizzleILi3ELi4ELi3EEENS4_18smem_ptr_flag_bitsILi32EEENSS_INS5_IJNSA_ILi8EEENSA_ILi32EEEEEENS5_IJS18_SB_EEEEEEEvNS4_8identityES11_S1C_vS1D_EENS_8epilogue10collective6detail29Sm90TmaWarpSpecializedAdapterINS1G_15DefaultEpilogueISI_SJ_SJ_NS1F_6thread17LinearCombinationISI_Li1EffLNS1K_9ScaleType4KindE0ELNS_15FloatRoundStyleE2ESI_EENS1_15EpilogueDefaultEEEEEvvEEEEvNT_6ParamsE)
        /*0008*/ 	.word	0x000000a8


	//----- nvinfo : EIATTR_FRAME_SIZE
	.align		4
.L_15:
        /*000c*/ 	.byte	0x04, 0x11
        /*000e*/ 	.short	(.L_17 - .L_16)
	.align		4
.L_16:
        /*0010*/ 	.word	index@(_ZN7cutlass13device_kernelINS_4gemm6kernel13GemmUniversalIN4cute5tupleIJiiiiEEENS1_10collective13CollectiveMmaINS1_34MainloopSm90TmaGmmaWarpSpecializedILi4ENS5_IJNS4_1CILi1EEESB_SB_EEENS1_35KernelTmaWarpSpecializedCooperativeEEENS5_IJNSA_ILi128EEESF_NSA_ILi64EEEEEENS_10tfloat32_tENS5_IJlSB_lEEESI_SJ_NS4_8TiledMMAINS4_8MMA_AtomIJNS4_4SM904GMMA30MMA_64x128x8_F32TF32TF32_SS_TNILNSN_7ScaleInE1ELSP_1EEEEEENS4_6LayoutINS5_IJNSA_ILi2EEESB_SB_EEENS5_IJSB_NSA_ILi0EEESV_EEEEENS5_IJNS4_10UnderscoreESY_SY_EEEEENS4_13SM90_TMA_LOADENS4_14ComposedLayoutINS4_7SwizzleILi3ELi4ELi3EEENS4_18smem_ptr_flag_bitsILi32EEENSS_INS5_IJNSA_ILi8EEENSA_ILi32EEEEEENS5_IJS18_SB_EEEEEEEvNS4_8identityES11_S1C_vS1D_EENS_8epilogue10collective6detail29Sm90TmaWarpSpecializedAdapterINS1G_15DefaultEpilogueISI_SJ_SJ_NS1F_6thread17LinearCombinationISI_Li1EffLNS1K_9ScaleType4KindE0ELNS_15FloatRoundStyleE2ESI_EENS1_15EpilogueDefaultEEEEEvvEEEEvNT_6ParamsE)
        /*0014*/ 	.word	0x00000000


	//----- nvinfo : EIATTR_MIN_STACK_SIZE
	.align		4
.L_17:
        /*0018*/ 	.byte	0x04, 0x12
        /*001a*/ 	.short	(.L_19 - .L_18)
	.align		4
.L_18:
        /*001c*/ 	.word	index@(_ZN7cutlass13device_kernelINS_4gemm6kernel13GemmUniversalIN4cute5tupleIJiiiiEEENS1_10collective13CollectiveMmaINS1_34MainloopSm90TmaGmmaWarpSpecializedILi4ENS5_IJNS4_1CILi1EEESB_SB_EEENS1_35KernelTmaWarpSpecializedCooperativeEEENS5_IJNSA_ILi128EEESF_NSA_ILi64EEEEEENS_10tfloat32_tENS5_IJlSB_lEEESI_SJ_NS4_8TiledMMAINS4_8MMA_AtomIJNS4_4SM904GMMA30MMA_64x128x8_F32TF32TF32_SS_TNILNSN_7ScaleInE1ELSP_1EEEEEENS4_6LayoutINS5_IJNSA_ILi2EEESB_SB_EEENS5_IJSB_NSA_ILi0EEESV_EEEEENS5_IJNS4_10UnderscoreESY_SY_EEEEENS4_13SM90_TMA_LOADENS4_14ComposedLayoutINS4_7SwizzleILi3ELi4ELi3EEENS4_18smem_ptr_flag_bitsILi32EEENSS_INS5_IJNSA_ILi8EEENSA_ILi32EEEEEENS5_IJS18_SB_EEEEEEEvNS4_8identityES11_S1C_vS1D_EENS_8epilogue10collective6detail29Sm90TmaWarpSpecializedAdapterINS1G_15DefaultEpilogueISI_SJ_SJ_NS1F_6thread17LinearCombinationISI_Li1EffLNS1K_9ScaleType4KindE0ELNS_15FloatRoundStyleE2ESI_EENS1_15EpilogueDefaultEEEEEvvEEEEvNT_6ParamsE)
        /*0020*/ 	.word	0x00000000
.L_19:


//--------------------- .nv.compat                --------------------------
	.section	.nv.compat,"",@"SHT_CUDA_COMPAT_INFO"
	.align	4
        /*0000*/ 	.byte	0x02, 0x09, 0x01, 0x00, 0x02, 0x02, 0x04, 0x00, 0x02, 0x05, 0x05, 0x00, 0x03, 0x07, 0x01, 0x01
        /*0010*/ 	.byte	0x02, 0x03, 0x01, 0x00, 0x02, 0x06, 0x01, 0x00, 0x04, 0x0b, 0x08, 0x00, 0x00, 0x00, 0x00, 0x00
        /*0020*/ 	.byte	0x00, 0x00, 0x00, 0x00


//--------------------- .nv.info._ZN7cutlass13device_kernelINS_4gemm6kernel13GemmUniversalIN4cute5tupleIJiiiiEEENS1_10collective13CollectiveMmaINS1_34MainloopSm90TmaGmmaWarpSpecializedILi4ENS5_IJNS4_1CILi1EEESB_SB_EEENS1_35KernelTmaWarpSpecializedCooperativeEEENS5_IJNSA_ILi128EEESF_NSA_ILi64EEEEEENS_10tfloat32_tENS5_IJlSB_lEEESI_SJ_NS4_8TiledMMAINS4_8MMA_AtomIJNS4_4SM904GMMA30MMA_64x128x8_F32TF32TF32_SS_TNILNSN_7ScaleInE1ELSP_1EEEEEENS4_6LayoutINS5_IJNSA_ILi2EEESB_SB_EEENS5_IJSB_NSA_ILi0EEESV_EEEEENS5_IJNS4_10UnderscoreESY_SY_EEEEENS4_13SM90_TMA_LOADENS4_14ComposedLayoutINS4_7SwizzleILi3ELi4ELi3EEENS4_18smem_ptr_flag_bitsILi32EEENSS_INS5_IJNSA_ILi8EEENSA_ILi32EEEEEENS5_IJS18_SB_EEEEEEEvNS4_8identityES11_S1C_vS1D_EENS_8epilogue10collective6detail29Sm90TmaWarpSpecializedAdapterINS1G_15DefaultEpilogueISI_SJ_SJ_NS1F_6thread17LinearCombinationISI_Li1EffLNS1K_9ScaleType4KindE0ELNS_15FloatRoundStyleE2ESI_EENS1_15EpilogueDefaultEEEEEvvEEEEvNT_6ParamsE --------------------------
	.section	.nv.info._ZN7cutlass13device_kernelINS_4gemm6kernel13GemmUniversalIN4cute5tupleIJiiiiEEENS1_10collective13CollectiveMmaINS1_34MainloopSm90TmaGmmaWarpSpecializedILi4ENS5_IJNS4_1CILi1EEESB_SB_EEENS1_35KernelTmaWarpSpecializedCooperativeEEENS5_IJNSA_ILi128EEESF_NSA_ILi64EEEEEENS_10tfloat32_tENS5_IJlSB_lEEESI_SJ_NS4_8TiledMMAINS4_8MMA_AtomIJNS4_4SM904GMMA30MMA_64x128x8_F32TF32TF32_SS_TNILNSN_7ScaleInE1ELSP_1EEEEEENS4_6LayoutINS5_IJNSA_ILi2EEESB_SB_EEENS5_IJSB_NSA_ILi0EEESV_EEEEENS5_IJNS4_10UnderscoreESY_SY_EEEEENS4_13SM90_TMA_LOADENS4_14ComposedLayoutINS4_7SwizzleILi3ELi4ELi3EEENS4_18smem_ptr_flag_bitsILi32EEENSS_INS5_IJNSA_ILi8EEENSA_ILi32EEEEEENS5_IJS18_SB_EEEEEEEvNS4_8identityES11_S1C_vS1D_EENS_8epilogue10collective6detail29Sm90TmaWarpSpecializedAdapterINS1G_15DefaultEpilogueISI_SJ_SJ_NS1F_6thread17LinearCombinationISI_Li1EffLNS1K_9ScaleType4KindE0ELNS_15FloatRoundStyleE2ESI_EENS1_15EpilogueDefaultEEEEEvvEEEEvNT_6ParamsE,"",@"SHT_CUDA_INFO"
	.sectionflags	@""
	.align	4


	//----- nvinfo : EIATTR_CUDA_API_VERSION
	.align		4
        /*0000*/ 	.byte	0x04, 0x37
        /*0002*/ 	.short	(.L_21 - .L_20)
.L_20:
        /*0004*/ 	.word	0x00000082


	//----- nvinfo : EIATTR_KPARAM_INFO
	.align		4
.L_21:
        /*0008*/ 	.byte	0x04, 0x17
        /*000a*/ 	.short	(.L_23 - .L_22)
.L_22:
        /*000c*/ 	.word	0x00000000
        /*0010*/ 	.short	0x0000
        /*0012*/ 	.short	0x0070
        /*0014*/ 	.byte	0x00, 0xf0, 0x01, 0x10


	//----- nvinfo : EIATTR_SPARSE_MMA_MASK
	.align		4
.L_23:
        /*0018*/ 	.byte	0x03, 0x50
        /*001a*/ 	.short	0x0000


	//----- nvinfo : EIATTR_MAXREG_COUNT
	.align		4
        /*001c*/ 	.byte	0x03, 0x1b
        /*001e*/ 	.short	0x00a8


	//----- nvinfo : EIATTR_NUM_BARRIERS
	.align		4
        /*0020*/ 	.byte	0x02, 0x4c
        /*0022*/ 	.byte	0x01
	.zero		1


	//----- nvinfo : EIATTR_EXTERNS
	.align		4
        /*0024*/ 	.byte	0x04, 0x0f
        /*0026*/ 	.short	(.L_25 - .L_24)


	//   ....[0]....
	.align		4
.L_24:
        /*0028*/ 	.word	index@(__assertfail)


	//----- nvinfo : EIATTR_MERCURY_ISA_VERSION
	.align		4
.L_25:
        /*002c*/ 	.byte	0x03, 0x5f
        /*002e*/ 	.short	0x0101


	//----- nvinfo : EIATTR_INT_WARP_WIDE_INSTR_OFFSETS
	.align		4
        /*0030*/ 	.byte	0x04, 0x31
        /*0032*/ 	.short	(.L_27 - .L_26)


	//   ....[0]....
.L_26:
        /*0034*/ 	.word	0x000003b0


	//   ....[1]....
        /*0038*/ 	.word	0x000003c0


	//   ....[2]....
        /*003c*/ 	.word	0x000004e0


	//----- nvinfo : EIATTR_COOP_GROUP_MASK_REGIDS
	.align		4
.L_27:
        /*0040*/ 	.byte	0x04, 0x29
        /*0042*/ 	.short	(.L_29 - .L_28)


	//   ....[0]....
.L_28:
        /*0044*/ 	.word	0xffffffff


	//   ....[1]....
        /*0048*/ 	.word	0xffffffff


	//   ....[2]....
        /*004c*/ 	.word	0xffffffff


	//   ....[3]....
        /*0050*/ 	.word	0xffffffff


	//   ....[4]....
        /*0054*/ 	.word	0xffffffff


	//----- nvinfo : EIATTR_COOP_GROUP_INSTR_OFFSETS
	.align		4
.L_29:
        /*0058*/ 	.byte	0x04, 0x28
        /*005a*/ 	.short	(.L_31 - .L_30)


	//   ....[0]....
.L_30:
        /*005c*/ 	.word	0x00000060


	//   ....[1]....
        /*0060*/ 	.word	0x00000070


	//   ....[2]....
        /*0064*/ 	.word	0x00000130


	//   ....[3]....
        /*0068*/ 	.word	0x000002c0


	//   ....[4]....
        /*006c*/ 	.word	0x000011c0


	//----- nvinfo : EIATTR_REG_RECONFIG
	.align		4
.L_31:
        /*0070*/ 	.byte	0x01, 0x54
	.zero		2


	//----- nvinfo : EIATTR_SYSCALL_OFFSETS
	.align		4
        /*0074*/ 	.byte	0x04, 0x46
        /*0076*/ 	.short	(.L_33 - .L_32)


	//   ....[0]....
.L_32:
        /*0078*/ 	.word	0x000013b0


	//----- nvinfo : EIATTR_MBARRIER_INSTR_OFFSETS
	.align		4
.L_33:
        /*007c*/ 	.byte	0x04, 0x39
        /*007e*/ 	.short	(.L_35 - .L_34)


	//   ....[0]....
.L_34:
        /*0080*/ 	.word	0x00000230
        /*0084*/ 	.word	0x000000ff
        /*0088*/ 	.word	0x00000000
        /*008c*/ 	.short	0x0100
        /*008e*/ 	.byte	0x08
	.zero		1


	//   ....[1]....
        /*0090*/ 	.word	0x00000240
        /*0094*/ 	.word	0x000000ff
        /*0098*/ 	.word	0x00000020
        /*009c*/ 	.short	0x0100
        /*009e*/ 	.byte	0x08
	.zero		1


	//   ....[2]....
        /*00a0*/ 	.word	0x00000250
        /*00a4*/ 	.word	0x000000ff
        /*00a8*/ 	.word	0x00000008
        /*00ac*/ 	.short	0x0100
        /*00ae*/ 	.byte	0x08
	.zero		1


	//   ....[3]....
        /*00b0*/ 	.word	0x00000260
        /*00b4*/ 	.word	0x000000ff
        /*00b8*/ 	.word	0x00000028
        /*00bc*/ 	.short	0x0100
        /*00be*/ 	.byte	0x08
	.zero		1


	//   ....[4]....
        /*00c0*/ 	.word	0x00000270
        /*00c4*/ 	.word	0x000000ff
        /*00c8*/ 	.word	0x00000010
        /*00cc*/ 	.short	0x0100
        /*00ce*/ 	.byte	0x08
	.zero		1


	//   ....[5]....
        /*00d0*/ 	.word	0x00000280
        /*00d4*/ 	.word	0x000000ff
        /*00d8*/ 	.word	0x00000030
        /*00dc*/ 	.short	0x0100
        /*00de*/ 	.byte	0x08
	.zero		1


	//   ....[6]....
        /*00e0*/ 	.word	0x00000290
        /*00e4*/ 	.word	0x000000ff
        /*00e8*/ 	.word	0x00000018
        /*00ec*/ 	.short	0x0100
        /*00ee*/ 	.byte	0x08
	.zero		1


	//   ....[7]....
        /*00f0*/ 	.word	0x000002a0
        /*00f4*/ 	.word	0x000000ff
        /*00f8*/ 	.word	0x00000038
        /*00fc*/ 	.short	0x0100
        /*00fe*/ 	.byte	0x08
	.zero		1


	//   ....[8]....
        /*0100*/ 	.word	0x00000560
        /*0104*/ 	.word	0x000000ff
        /*0108*/ 	.word	0x00000050
        /*010c*/ 	.short	0x0100
        /*010e*/ 	.byte	0x08
	.zero		1


	//   ....[9]....
        /*0110*/ 	.word	0x000005c0
        /*0114*/ 	.word	0x000000ff
        /*0118*/ 	.word	0x00000058
        /*011c*/ 	.short	0x0100
        /*011e*/ 	.byte	0x08
	.zero		1


	//   ....[10]....
        /*0120*/ 	.word	0x00001430
        /*0124*/ 	.word	0x00000003
        /*0128*/ 	.word	0x00000000
        /*012c*/ 	.short	0x010a
        /*012e*/ 	.byte	0x3f
	.zero		1


	//   ....[11]....
        /*0130*/ 	.word	0x00001490
        /*0134*/ 	.word	0x00000003
        /*0138*/ 	.word	0x00000000
        /*013c*/ 	.short	0x010a
        /*013e*/ 	.byte	0x3f
	.zero		1


	//   ....[12]....
        /*0140*/ 	.word	0x000019a0
        /*0144*/ 	.word	0x000000ff
        /*0148*/ 	.word	0x00000000
        /*014c*/ 	.short	0x010a
        /*014e*/ 	.byte	0x08
	.zero		1


	//   ....[13]....
        /*0150*/ 	.word	0x000019e0
        /*0154*/ 	.word	0x000000ff
        /*0158*/ 	.word	0x00000000
        /*015c*/ 	.short	0x010a
        /*015e*/ 	.byte	0x08
	.zero		1


	//   ....[14]....
        /*0160*/ 	.word	0x00001e00
        /*0164*/ 	.word	0x000000ff
        /*0168*/ 	.word	0x00000000
        /*016c*/ 	.short	0x0101
        /*016e*/ 	.byte	0x07
	.zero		1


	//   ....[15]....
        /*0170*/ 	.word	0x00001fc0
        /*0174*/ 	.word	0x000000ff
        /*0178*/ 	.word	0x00000000
        /*017c*/ 	.short	0x0101
        /*017e*/ 	.byte	0x04
	.zero		1


	//   ....[16]....
        /*0180*/ 	.word	0x00007140
        /*0184*/ 	.word	0x0000000e
        /*0188*/ 	.word	0x00000020
        /*018c*/ 	.short	0x010a
        /*018e*/ 	.byte	0x3f
	.zero		1


	//   ....[17]....
        /*0190*/ 	.word	0x000075a0
        /*0194*/ 	.word	0x00000005
        /*0198*/ 	.word	0x00000058
        /*019c*/ 	.short	0x0101
        /*019e*/ 	.byte	0x3f
	.zero		1


	//   ....[18]....
        /*01a0*/ 	.word	0x00007cb0
        /*01a4*/ 	.word	0x00000007
        /*01a8*/ 	.word	0x00000000
        /*01ac*/ 	.short	0x010a
        /*01ae*/ 	.byte	0x3f
	.zero		1


	//   ....[19]....
        /*01b0*/ 	.word	0x00007d30
        /*01b4*/ 	.word	0x00000008
        /*01b8*/ 	.word	0x00000000
        /*01bc*/ 	.short	0x010a
        /*01be*/ 	.byte	0x3f
	.zero		1


	//   ....[20]....
        /*01c0*/ 	.word	0x00007dc0
        /*01c4*/ 	.word	0x0000000b
        /*01c8*/ 	.word	0x00000000
        /*01cc*/ 	.short	0x010a
        /*01ce*/ 	.byte	0x3f
	.zero		1


	//   ....[21]....
        /*01d0*/ 	.word	0x00007e50
        /*01d4*/ 	.word	0x00000003
        /*01d8*/ 	.word	0x00000000
        /*01dc*/ 	.short	0x010a
        /*01de*/ 	.byte	0x3f
	.zero		1


	//   ....[22]....
        /*01e0*/ 	.word	0x00007eb0
        /*01e4*/ 	.word	0x00000003
        /*01e8*/ 	.word	0x00000000
        /*01ec*/ 	.short	0x010a
        /*01ee*/ 	.byte	0x3f
	.zero		1


	//   ....[23]....
        /*01f0*/ 	.word	0x00007f10
        /*01f4*/ 	.word	0x00000004
        /*01f8*/ 	.word	0x00000000
        /*01fc*/ 	.short	0x010a
        /*01fe*/ 	.byte	0x3f
	.zero		1


	//   ....[24]....
        /*0200*/ 	.word	0x00007fe0
        /*0204*/ 	.word	0x0000000e
        /*0208*/ 	.word	0x00000020
        /*020c*/ 	.short	0x010a
        /*020e*/ 	.byte	0x3f
	.zero		1


	//   ....[25]....
        /*0210*/ 	.word	0x000080b0
        /*0214*/ 	.word	0x00000007
        /*0218*/ 	.word	0x00000000
        /*021c*/ 	.short	0x010a
        /*021e*/ 	.byte	0x3f
	.zero		1


	//   ....[26]....
        /*0220*/ 	.word	0x00008100
        /*0224*/ 	.word	0x00000008
        /*0228*/ 	.word	0x00000000
        /*022c*/ 	.short	0x010a
        /*022e*/ 	.byte	0x3f
	.zero		1


	//   ....[27]....
        /*0230*/ 	.word	0x00008150
        /*0234*/ 	.word	0x0000000b
        /*0238*/ 	.word	0x00000000
        /*023c*/ 	.short	0x010a
        /*023e*/ 	.byte	0x3f
	.zero		1


	//----- nvinfo : EIATTR_NUM_MBARRIERS
	.align		4
.L_35:
        /*0240*/ 	.byte	0x03, 0x38
        /*0242*/ 	.short	0x000a


	//----- nvinfo : EIATTR_EXIT_INSTR_OFFSETS
	.align		4
        /*0244*/ 	.byte	0x04, 0x1c
        /*0246*/ 	.short	(.L_37 - .L_36)


	//   ....[0]....
.L_36:
        /*0248*/ 	.word	0x00000660


	//   ....[1]....
        /*024c*/ 	.word	0x00000f20


	//   ....[2]....
        /*0250*/ 	.word	0x00006820


	//   ....[3]....
        /*0254*/ 	.word	0x00006e50


	//   ....[4]....
        /*0258*/ 	.word	0x00007ea0


	//----- nvinfo : EIATTR_MAX_THREADS
	.align		4
.L_37:
        /*025c*/ 	.byte	0x04, 0x05
        /*025e*/ 	.short	(.L_39 - .L_38)
.L_38:
        /*0260*/ 	.word	0x00000180
        /*0264*/ 	.word	0x00000001
        /*0268*/ 	.word	0x00000001


	//----- nvinfo : EIATTR_CRS_STACK_SIZE
	.align		4
.L_39:
        /*026c*/ 	.byte	0x04, 0x1e
        /*026e*/ 	.short	(.L_41 - .L_40)
.L_40:
        /*0270*/ 	.word	0x00000000


	//----- nvinfo : EIATTR_CBANK_PARAM_SIZE
	.align		4
.L_41:
        /*0274*/ 	.byte	0x03, 0x19
        /*0276*/ 	.short	0x0470


	//----- nvinfo : EIATTR_PARAM_CBANK
	.align		4
        /*0278*/ 	.byte	0x04, 0x0a
        /*027a*/ 	.short	(.L_43 - .L_42)
	.align		4
.L_42:
        /*027c*/ 	.word	index@(.nv.constant0._ZN7cutlass13device_kernelINS_4gemm6kernel13GemmUniversalIN4cute5tupleIJiiiiEEENS1_10collective13CollectiveMmaINS1_34MainloopSm90TmaGmmaWarpSpecializedILi4ENS5_IJNS4_1CILi1EEESB_SB_EEENS1_35KernelTmaWarpSpecializedCooperativeEEENS5_IJNSA_ILi128EEESF_NSA_ILi64EEEEEENS_10tfloat32_tENS5_IJlSB_lEEESI_SJ_NS4_8TiledMMAINS4_8MMA_AtomIJNS4_4SM904GMMA30MMA_64x128x8_F32TF32TF32_SS_TNILNSN_7ScaleInE1ELSP_1EEEEEENS4_6LayoutINS5_IJNSA_ILi2EEESB_SB_EEENS5_IJSB_NSA_ILi0EEESV_EEEEENS5_IJNS4_10UnderscoreESY_SY_EEEEENS4_13SM90_TMA_LOADENS4_14ComposedLayoutINS4_7SwizzleILi3ELi4ELi3EEENS4_18smem_ptr_flag_bitsILi32EEENSS_INS5_IJNSA_ILi8EEENSA_ILi32EEEEEENS5_IJS18_SB_EEEEEEEvNS4_8identityES11_S1C_vS1D_EENS_8epilogue10collective6detail29Sm90TmaWarpSpecializedAdapterINS1G_15DefaultEpilogueISI_SJ_SJ_NS1F_6thread17LinearCombinationISI_Li1EffLNS1K_9ScaleType4KindE0ELNS_15FloatRoundStyleE2ESI_EENS1_15EpilogueDefaultEEEEEvvEEEEvNT_6ParamsE)
        /*0280*/ 	.short	0x0210
        /*0282*/ 	.short	0x0470


	//----- nvinfo : EIATTR_SW_WAR
	.align		4
.L_43:
        /*0284*/ 	.byte	0x04, 0x36
        /*0286*/ 	.short	(.L_45 - .L_44)
.L_44:
        /*0288*/ 	.word	0x00000008
.L_45:


//--------------------- .nv.callgraph             --------------------------
	.section	.nv.callgraph,"",@"SHT_CUDA_CALLGRAPH"
	.align	4
	.sectionentsize	8
	.align		4
        /*0000*/ 	.word	0x00000000
	.align		4
        /*0004*/ 	.word	0xffffffff
	.align		4
        /*0008*/ 	.word	index@(_ZN7cutlass13device_kernelINS_4gemm6kernel13GemmUniversalIN4cute5tupleIJiiiiEEENS1_10collective13CollectiveMmaINS1_34MainloopSm90TmaGmmaWarpSpecializedILi4ENS5_IJNS4_1CILi1EEESB_SB_EEENS1_35KernelTmaWarpSpecializedCooperativeEEENS5_IJNSA_ILi128EEESF_NSA_ILi64EEEEEENS_10tfloat32_tENS5_IJlSB_lEEESI_SJ_NS4_8TiledMMAINS4_8MMA_AtomIJNS4_4SM904GMMA30MMA_64x128x8_F32TF32TF32_SS_TNILNSN_7ScaleInE1ELSP_1EEEEEENS4_6LayoutINS5_IJNSA_ILi2EEESB_SB_EEENS5_IJSB_NSA_ILi0EEESV_EEEEENS5_IJNS4_10UnderscoreESY_SY_EEEEENS4_13SM90_TMA_LOADENS4_14ComposedLayoutINS4_7SwizzleILi3ELi4ELi3EEENS4_18smem_ptr_flag_bitsILi32EEENSS_INS5_IJNSA_ILi8EEENSA_ILi32EEEEEENS5_IJS18_SB_EEEEEEEvNS4_8identityES11_S1C_vS1D_EENS_8epilogue10collective6detail29Sm90TmaWarpSpecializedAdapterINS1G_15DefaultEpilogueISI_SJ_SJ_NS1F_6thread17LinearCombinationISI_Li1EffLNS1K_9ScaleType4KindE0ELNS_15FloatRoundStyleE2ESI_EENS1_15EpilogueDefaultEEEEEvvEEEEvNT_6ParamsE)
	.align		4
        /*000c*/ 	.word	index@(__assertfail)
	.align		4
        /*0010*/ 	.word	0x00000000
	.align		4
        /*0014*/ 	.word	0xfffffffe
	.align		4
        /*0018*/ 	.word	0x00000000
	.align		4
        /*001c*/ 	.word	0xfffffffd
	.align		4
        /*0020*/ 	.word	0x00000000
	.align		4
        /*0024*/ 	.word	0xfffffffc


//--------------------- .nv.constant4             --------------------------
	.section	.nv.constant4,"a",@progbits
	.align	8
	.align		8
.nv.constant4:
        /*0000*/ 	.dword	__assertfail
	.align		8
        /*0008*/ 	.dword	__unnamed_1
	.align		8
        /*0010*/ 	.dword	_ZN39_INTERNAL_f2441365_4_k_cu_3c9ec262_59114cuda3std3__45__cpo5beginE
	.align		8
        /*0018*/ 	.dword	_ZN39_INTERNAL_f2441365_4_k_cu_3c9ec262_59114cuda3std3__45__cpo3endE
	.align		8
        /*0020*/ 	.dword	_ZN39_INTERNAL_f2441365_4_k_cu_3c9ec262_59114cuda3std3__45__cpo6cbeginE
	.align		8
        /*0028*/ 	.dword	_ZN39_INTERNAL_f2441365_4_k_cu_3c9ec262_59114cuda3std3__45__cpo4cendE
	.align		8
        /*0030*/ 	.dword	_ZN39_INTERNAL_f2441365_4_k_cu_3c9ec262_59114cuda3std3__441_GLOBAL__N__f2441365_4_k_cu_3c9ec262_59116ignoreE
	.align		8
        /*0038*/ 	.dword	_ZN39_INTERNAL_f2441365_4_k_cu_3c9ec262_59114cuda3std3__419piecewise_constructE
	.align		8
        /*0040*/ 	.dword	_ZN39_INTERNAL_f2441365_4_k_cu_3c9ec262_59114cuda3std3__48in_placeE
	.align		8
        /*0048*/ 	.dword	_ZN39_INTERNAL_f2441365_4_k_cu_3c9ec262_59114cuda3std6ranges3__45__cpo4swapE
	.align		8
        /*0050*/ 	.dword	_ZN39_INTERNAL_f2441365_4_k_cu_3c9ec262_59114cuda3std6ranges3__45__cpo9iter_moveE
	.align		8
        /*0058*/ 	.dword	_ZN39_INTERNAL_f2441365_4_k_cu_3c9ec262_59114cute7productE
	.align		8
        /*0060*/ 	.dword	_ZN39_INTERNAL_f2441365_4_k_cu_3c9ec262_59114cute1_E
	.align		8
        /*0068*/ 	.dword	$str$22
	.align		8
        /*0070*/ 	.dword	$str$23


//--------------------- .text._ZN7cutlass13device_kernelINS_4gemm6kernel13GemmUniversalIN4cute5tupleIJiiiiEEENS1_10collective13CollectiveMmaINS1_34MainloopSm90TmaGmmaWarpSpecializedILi4ENS5_IJNS4_1CILi1EEESB_SB_EEENS1_35KernelTmaWarpSpecializedCooperativeEEENS5_IJNSA_ILi128EEESF_NSA_ILi64EEEEEENS_10tfloat32_tENS5_IJlSB_lEEESI_SJ_NS4_8TiledMMAINS4_8MMA_AtomIJNS4_4SM904GMMA30MMA_64x128x8_F32TF32TF32_SS_TNILNSN_7ScaleInE1ELSP_1EEEEEENS4_6LayoutINS5_IJNSA_ILi2EEESB_SB_EEENS5_IJSB_NSA_ILi0EEESV_EEEEENS5_IJNS4_10UnderscoreESY_SY_EEEEENS4_13SM90_TMA_LOADENS4_14ComposedLayoutINS4_7SwizzleILi3ELi4ELi3EEENS4_18smem_ptr_flag_bitsILi32EEENSS_INS5_IJNSA_ILi8EEENSA_ILi32EEEEEENS5_IJS18_SB_EEEEEEEvNS4_8identityES11_S1C_vS1D_EENS_8epilogue10collective6detail29Sm90TmaWarpSpecializedAdapterINS1G_15DefaultEpilogueISI_SJ_SJ_NS1F_6thread17LinearCombinationISI_Li1EffLNS1K_9ScaleType4KindE0ELNS_15FloatRoundStyleE2ESI_EENS1_15EpilogueDefaultEEEEEvvEEEEvNT_6ParamsE --------------------------
	.section	.text._ZN7cutlass13device_kernelINS_4gemm6kernel13GemmUniversalIN4cute5tupleIJiiiiEEENS1_10collective13CollectiveMmaINS1_34MainloopSm90TmaGmmaWarpSpecializedILi4ENS5_IJNS4_1CILi1EEESB_SB_EEENS1_35KernelTmaWarpSpecializedCooperativeEEENS5_IJNSA_ILi128EEESF_NSA_ILi64EEEEEENS_10tfloat32_tENS5_IJlSB_lEEESI_SJ_NS4_8TiledMMAINS4_8MMA_AtomIJNS4_4SM904GMMA30MMA_64x128x8_F32TF32TF32_SS_TNILNSN_7ScaleInE1ELSP_1EEEEEENS4_6LayoutINS5_IJNSA_ILi2EEESB_SB_EEENS5_IJSB_NSA_ILi0EEESV_EEEEENS5_IJNS4_10UnderscoreESY_SY_EEEEENS4_13SM90_TMA_LOADENS4_14ComposedLayoutINS4_7SwizzleILi3ELi4ELi3EEENS4_18smem_ptr_flag_bitsILi32EEENSS_INS5_IJNSA_ILi8EEENSA_ILi32EEEEEENS5_IJS18_SB_EEEEEEEvNS4_8identityES11_S1C_vS1D_EENS_8epilogue10collective6detail29Sm90TmaWarpSpecializedAdapterINS1G_15DefaultEpilogueISI_SJ_SJ_NS1F_6thread17LinearCombinationISI_Li1EffLNS1K_9ScaleType4KindE0ELNS_15FloatRoundStyleE2ESI_EENS1_15EpilogueDefaultEEEEEvvEEEEvNT_6ParamsE,"ax",@progbits
	.align	128
.text._ZN7cutlass13device_kernelINS_4gemm6kernel13GemmUniversalIN4cute5tupleIJiiiiEEENS1_10collective13CollectiveMmaINS1_34MainloopSm90TmaGmmaWarpSpecializedILi4ENS5_IJNS4_1CILi1EEESB_SB_EEENS1_35KernelTmaWarpSpecializedCooperativeEEENS5_IJNSA_ILi128EEESF_NSA_ILi64EEEEEENS_10tfloat32_tENS5_IJlSB_lEEESI_SJ_NS4_8TiledMMAINS4_8MMA_AtomIJNS4_4SM904GMMA30MMA_64x128x8_F32TF32TF32_SS_TNILNSN_7ScaleInE1ELSP_1EEEEEENS4_6LayoutINS5_IJNSA_ILi2EEESB_SB_EEENS5_IJSB_NSA_ILi0EEESV_EEEEENS5_IJNS4_10UnderscoreESY_SY_EEEEENS4_13SM90_TMA_LOADENS4_14ComposedLayoutINS4_7SwizzleILi3ELi4ELi3EEENS4_18smem_ptr_flag_bitsILi32EEENSS_INS5_IJNSA_ILi8EEENSA_ILi32EEEEEENS5_IJS18_SB_EEEEEEEvNS4_8identityES11_S1C_vS1D_EENS_8epilogue10collective6detail29Sm90TmaWarpSpecializedAdapterINS1G_15DefaultEpilogueISI_SJ_SJ_NS1F_6thread17LinearCombinationISI_Li1EffLNS1K_9ScaleType4KindE0ELNS_15FloatRoundStyleE2ESI_EENS1_15EpilogueDefaultEEEEEvvEEEEvNT_6ParamsE:
        .type           _ZN7cutlass13device_kernelINS_4gemm6kernel13GemmUniversalIN4cute5tupleIJiiiiEEENS1_10collective13CollectiveMmaINS1_34MainloopSm90TmaGmmaWarpSpecializedILi4ENS5_IJNS4_1CILi1EEESB_SB_EEENS1_35KernelTmaWarpSpecializedCooperativeEEENS5_IJNSA_ILi128EEESF_NSA_ILi64EEEEEENS_10tfloat32_tENS5_IJlSB_lEEESI_SJ_NS4_8TiledMMAINS4_8MMA_AtomIJNS4_4SM904GMMA30MMA_64x128x8_F32TF32TF32_SS_TNILNSN_7ScaleInE1ELSP_1EEEEEENS4_6LayoutINS5_IJNSA_ILi2EEESB_SB_EEENS5_IJSB_NSA_ILi0EEESV_EEEEENS5_IJNS4_10UnderscoreESY_SY_EEEEENS4_13SM90_TMA_LOADENS4_14ComposedLayoutINS4_7SwizzleILi3ELi4ELi3EEENS4_18smem_ptr_flag_bitsILi32EEENSS_INS5_IJNSA_ILi8EEENSA_ILi32EEEEEENS5_IJS18_SB_EEEEEEEvNS4_8identityES11_S1C_vS1D_EENS_8epilogue10collective6detail29Sm90TmaWarpSpecializedAdapterINS1G_15DefaultEpilogueISI_SJ_SJ_NS1F_6thread17LinearCombinationISI_Li1EffLNS1K_9ScaleType4KindE0ELNS_15FloatRoundStyleE2ESI_EENS1_15EpilogueDefaultEEEEEvvEEEEvNT_6ParamsE,@function
        .size           _ZN7cutlass13device_kernelINS_4gemm6kernel13GemmUniversalIN4cute5tupleIJiiiiEEENS1_10collective13CollectiveMmaINS1_34MainloopSm90TmaGmmaWarpSpecializedILi4ENS5_IJNS4_1CILi1EEESB_SB_EEENS1_35KernelTmaWarpSpecializedCooperativeEEENS5_IJNSA_ILi128EEESF_NSA_ILi64EEEEEENS_10tfloat32_tENS5_IJlSB_lEEESI_SJ_NS4_8TiledMMAINS4_8MMA_AtomIJNS4_4SM904GMMA30MMA_64x128x8_F32TF32TF32_SS_TNILNSN_7ScaleInE1ELSP_1EEEEEENS4_6LayoutINS5_IJNSA_ILi2EEESB_SB_EEENS5_IJSB_NSA_ILi0EEESV_EEEEENS5_IJNS4_10UnderscoreESY_SY_EEEEENS4_13SM90_TMA_LOADENS4_14ComposedLayoutINS4_7SwizzleILi3ELi4ELi3EEENS4_18smem_ptr_flag_bitsILi32EEENSS_INS5_IJNSA_ILi8EEENSA_ILi32EEEEEENS5_IJS18_SB_EEEEEEEvNS4_8identityES11_S1C_vS1D_EENS_8epilogue10collective6detail29Sm90TmaWarpSpecializedAdapterINS1G_15DefaultEpilogueISI_SJ_SJ_NS1F_6thread17LinearCombinationISI_Li1EffLNS1K_9ScaleType4KindE0ELNS_15FloatRoundStyleE2ESI_EENS1_15EpilogueDefaultEEEEEvvEEEEvNT_6ParamsE,(.L_x_194 - _ZN7cutlass13device_kernelINS_4gemm6kernel13GemmUniversalIN4cute5tupleIJiiiiEEENS1_10collective13CollectiveMmaINS1_34MainloopSm90TmaGmmaWarpSpecializedILi4ENS5_IJNS4_1CILi1EEESB_SB_EEENS1_35KernelTmaWarpSpecializedCooperativeEEENS5_IJNSA_ILi128EEESF_NSA_ILi64EEEEEENS_10tfloat32_tENS5_IJlSB_lEEESI_SJ_NS4_8TiledMMAINS4_8MMA_AtomIJNS4_4SM904GMMA30MMA_64x128x8_F32TF32TF32_SS_TNILNSN_7ScaleInE1ELSP_1EEEEEENS4_6LayoutINS5_IJNSA_ILi2EEESB_SB_EEENS5_IJSB_NSA_ILi0EEESV_EEEEENS5_IJNS4_10UnderscoreESY_SY_EEEEENS4_13SM90_TMA_LOADENS4_14ComposedLayoutINS4_7SwizzleILi3ELi4ELi3EEENS4_18smem_ptr_flag_bitsILi32EEENSS_INS5_IJNSA_ILi8EEENSA_ILi32EEEEEENS5_IJS18_SB_EEEEEEEvNS4_8identityES11_S1C_vS1D_EENS_8epilogue10collective6detail29Sm90TmaWarpSpecializedAdapterINS1G_15DefaultEpilogueISI_SJ_SJ_NS1F_6thread17LinearCombinationISI_Li1EffLNS1K_9ScaleType4KindE0ELNS_15FloatRoundStyleE2ESI_EENS1_15EpilogueDefaultEEEEEvvEEEEvNT_6ParamsE)
        .other          _ZN7cutlass13device_kernelINS_4gemm6kernel13GemmUniversalIN4cute5tupleIJiiiiEEENS1_10collective13CollectiveMmaINS1_34MainloopSm90TmaGmmaWarpSpecializedILi4ENS5_IJNS4_1CILi1EEESB_SB_EEENS1_35KernelTmaWarpSpecializedCooperativeEEENS5_IJNSA_ILi128EEESF_NSA_ILi64EEEEEENS_10tfloat32_tENS5_IJlSB_lEEESI_SJ_NS4_8TiledMMAINS4_8MMA_AtomIJNS4_4SM904GMMA30MMA_64x128x8_F32TF32TF32_SS_TNILNSN_7ScaleInE1ELSP_1EEEEEENS4_6LayoutINS5_IJNSA_ILi2EEESB_SB_EEENS5_IJSB_NSA_ILi0EEESV_EEEEENS5_IJNS4_10UnderscoreESY_SY_EEEEENS4_13SM90_TMA_LOADENS4_14ComposedLayoutINS4_7SwizzleILi3ELi4ELi3EEENS4_18smem_ptr_flag_bitsILi32EEENSS_INS5_IJNSA_ILi8EEENSA_ILi32EEEEEENS5_IJS18_SB_EEEEEEEvNS4_8identityES11_S1C_vS1D_EENS_8epilogue10collective6detail29Sm90TmaWarpSpecializedAdapterINS1G_15DefaultEpilogueISI_SJ_SJ_NS1F_6thread17LinearCombinationISI_Li1EffLNS1K_9ScaleType4KindE0ELNS_15FloatRoundStyleE2ESI_EENS1_15EpilogueDefaultEEEEEvvEEEEvNT_6ParamsE,@"STO_CUDA_ENTRY STV_DEFAULT"
_ZN7cutlass13device_kernelINS_4gemm6kernel13GemmUniversalIN4cute5tupleIJiiiiEEENS1_10collective13CollectiveMmaINS1_34MainloopSm90TmaGmmaWarpSpecializedILi4ENS5_IJNS4_1CILi1EEESB_SB_EEENS1_35KernelTmaWarpSpecializedCooperativeEEENS5_IJNSA_ILi128EEESF_NSA_ILi64EEEEEENS_10tfloat32_tENS5_IJlSB_lEEESI_SJ_NS4_8TiledMMAINS4_8MMA_AtomIJNS4_4SM904GMMA30MMA_64x128x8_F32TF32TF32_SS_TNILNSN_7ScaleInE1ELSP_1EEEEEENS4_6LayoutINS5_IJNSA_ILi2EEESB_SB_EEENS5_IJSB_NSA_ILi0EEESV_EEEEENS5_IJNS4_10UnderscoreESY_SY_EEEEENS4_13SM90_TMA_LOADENS4_14ComposedLayoutINS4_7SwizzleILi3ELi4ELi3EEENS4_18smem_ptr_flag_bitsILi32EEENSS_INS5_IJNSA_ILi8EEENSA_ILi32EEEEEENS5_IJS18_SB_EEEEEEEvNS4_8identityES11_S1C_vS1D_EENS_8epilogue10collective6detail29Sm90TmaWarpSpecializedAdapterINS1G_15DefaultEpilogueISI_SJ_SJ_NS1F_6thread17LinearCombinationISI_Li1EffLNS1K_9ScaleType4KindE0ELNS_15FloatRoundStyleE2ESI_EENS1_15EpilogueDefaultEEEEEvvEEEEvNT_6ParamsE:
[----:B------:R-:W0:Y:S01]  /*0000*/  LDC R1, c[0x0][0x28] ;  /* 0x00000a00ff017b82 */ /* 0x000e220000000800 */
[----:B------:R-:W1:Y:S01]  /*0010*/  S2R R4, SR_TID.X ;  /* 0x0000000000047919 */ /* 0x000e620000002100 */
[----:B------:R-:W-:Y:S01]  /*0020*/  ELECT P0, URZ, PT ;  /* 0x00000000003f782f */ /* 0x000fe20003800000 */
[----:B------:R-:W-:Y:S01]  /*0030*/  BSSY B0, `(.L_x_0) ;  /* 0x000000f000007945 */ /* 0x000fe20003800000 */
[--C-:B-1----:R-:W-:Y:S02]  /*0040*/  SHF.R.U32.HI R0, RZ, 0x5, R4.reuse ;  /* 0x00000005ff007819 */ /* 0x102fe40000011604 */
[----:B------:R-:W-:-:S03]  /*0050*/  SHF.R.U32.HI R14, RZ, 0x7, R4 ;  /* 0x00000007ff0e7819 */ /* 0x000fc60000011604 */
[----:B------:R-:W1:Y:S04]  /*0060*/  SHFL.IDX PT, R5, R0, RZ, 0x1f ;  /* 0x00001fff00057589 */ /* 0x000e6800000e0000 */
[----:B------:R2:W3:Y:S01]  /*0070*/  SHFL.IDX PT, R10, R14, RZ, 0x1f ;  /* 0x00001fff0e0a7589 */ /* 0x0004e200000e0000 */
[----:B-1----:R-:W-:-:S13]  /*0080*/  ISETP.NE.OR P0, PT, R5, RZ, !P0 ;  /* 0x000000ff0500720c */ /* 0x002fda0004705670 */
[----:B0-23--:R-:W-:Y:S05]  /*0090*/  @P0 BRA `(.L_x_1) ;  /* 0x0000000000200947 */ /* 0x00dfea0003800000 */
[----:B------:R-:W-:Y:S02]  /*00a0*/  ULDC.64 UR4, c[0x0][0x198] ;  /* 0x0000660000047ab9 */ /* 0x000fe40000000a00 */
[----:B------:R-:W-:Y:S02]  /*00b0*/  UIADD3 UR6, UP0, UR4, 0xf0, URZ ;  /* 0x000000f004067890 */ /* 0x000fe4000ff1e03f */
[----:B------:R-:W-:Y:S02]  /*00c0*/  UIADD3 UR4, UP1, UR4, 0x1f0, URZ ;  /* 0x000001f004047890 */ /* 0x000fe4000ff3e03f */
[----:B------:R-:W-:Y:S02]  /*00d0*/  UIADD3.X UR7, URZ, UR5, URZ, UP0, !UPT ;  /* 0x000000053f077290 */ /* 0x000fe400087fe43f */
[----:B------:R-:W-:-:S07]  /*00e0*/  UIADD3.X UR5, URZ, UR5, URZ, UP1, !UPT ;  /* 0x000000053f057290 */ /* 0x000fce0008ffe43f */
[----:B------:R0:W-:Y:S02]  /*00f0*/  UTMACCTL.PF [UR6] ;  /* 0x00000000060079b9 */ /* 0x0001e40008040000 */
[----:B------:R0:W-:Y:S02]  /*0100*/  UTMACCTL.PF [UR4] ;  /* 0x00000000040079b9 */ /* 0x0001e40008040000 */
[----:B0-----:R-:W-:Y:S01]  /*0110*/  NOP ;  /* 0x0000000000007918 */ /* 0x001fe20000000000 */
.L_x_1:
[----:B------:R-:W-:Y:S05]  /*0120*/  BSYNC B0 ;  /* 0x0000000000007941 */ /* 0x000fea0003800000 */
.L_x_0:
[----:B------:R-:W0:Y:S02]  /*0130*/  SHFL.IDX PT, R2, R0, RZ, 0x1f ;  /* 0x00001fff00027589 */ /* 0x000e2400000e0000 */
[----:B0-----:R-:W-:-:S13]  /*0140*/  ISETP.NE.AND P0, PT, R2, RZ, PT ;  /* 0x000000ff0200720c */ /* 0x001fda0003f05270 */
[----:B------:R-:W-:Y:S05]  /*0150*/  @P0 BRA `(.L_x_2) ;  /* 0x0000000000580947 */ /* 0x000fea0003800000 */
[----:B------:R-:W0:Y:S01]  /*0160*/  S2UR UR8, SR_CgaCtaId ;  /* 0x00000000000879c3 */ /* 0x000e220000008800 */
[----:B------:R-:W-:Y:S01]  /*0170*/  UMOV UR4, 0x400 ;  /* 0x0000040000047882 */ /* 0x000fe20000000000 */
[----:B------:R-:W-:Y:S01]  /*0180*/  UMOV UR5, 0x1 ;  /* 0x0000000100057882 */ /* 0x000fe20000000000 */
[----:B------:R-:W-:Y:S01]  /*0190*/  UMOV UR6, 0x100 ;  /* 0x0000010000067882 */ /* 0x000fe20000000000 */
[----:B------:R-:W-:Y:S01]  /*01a0*/  ELECT P0, URZ, PT ;  /* 0x00000000003f782f */ /* 0x000fe20003800000 */
[----:B------:R-:W-:-:S04]  /*01b0*/  UIADD3 UR6, -UR6, 0x100000, URZ ;  /* 0x0010000006067890 */ /* 0x000fc8000fffe13f */
[----:B------:R-:W-:Y:S02]  /*01c0*/  USHF.L.U32 UR7, UR6, 0xb, URZ ;  /* 0x0000000b06077899 */ /* 0x000fe4000800063f */
[----:B------:R-:W-:Y:S02]  /*01d0*/  USHF.L.U32 UR6, UR6, 0x1, URZ ;  /* 0x0000000106067899 */ /* 0x000fe4000800063f */
[----:B0-----:R-:W-:Y:S02]  /*01e0*/  ULEA UR8, UR8, UR4, 0x18 ;  /* 0x0000000408087291 */ /* 0x001fe4000f8ec03f */
[----:B------:R-:W-:-:S04]  /*01f0*/  UIADD3 UR4, -UR5, 0x100000, URZ ;  /* 0x0010000005047890 */ /* 0x000fc8000fffe13f */
[----:B------:R-:W-:Y:S02]  /*0200*/  USHF.L.U32 UR5, UR4, 0xb, URZ ;  /* 0x0000000b04057899 */ /* 0x000fe4000800063f */
[----:B------:R-:W-:Y:S01]  /*0210*/  USHF.L.U32 UR4, UR4, 0x1, URZ ;  /* 0x0000000104047899 */ /* 0x000fe2000800063f */
[----:B------:R-:W0:Y:S11]  /*0220*/  FENCE.VIEW.ASYNC.S ;  /* 0x00000000000073c6 */ /* 0x000e360000000000 */
[----:B0-----:R0:W1:Y:S01]  /*0230*/  SYNCS.EXCH.64 URZ, [UR8], UR4 ;  /* 0x00000004083f75b2 */ /* 0x0010620008000100 */
[----:B------:R0:W2:Y:S01]  /*0240*/  SYNCS.EXCH.64 URZ, [UR8+0x20], UR6 ;  /* 0x00002006083f75b2 */ /* 0x0000a20008000100 */
[----:B------:R0:W3:Y:S01]  /*0250*/  SYNCS.EXCH.64 URZ, [UR8+0x8], UR4 ;  /* 0x00000804083f75b2 */ /* 0x0000e20008000100 */
[----:B------:R0:W4:Y:S01]  /*0260*/  SYNCS.EXCH.64 URZ, [UR8+0x28], UR6 ;  /* 0x00002806083f75b2 */ /* 0x0001220008000100 */
[----:B------:R0:W0:Y:S01]  /*0270*/  SYNCS.EXCH.64 URZ, [UR8+0x10], UR4 ;  /* 0x00001004083f75b2 */ /* 0x0000220008000100 */
[----:B------:R0:W0:Y:S01]  /*0280*/  SYNCS.EXCH.64 URZ, [UR8+0x30], UR6 ;  /* 0x00003006083f75b2 */ /* 0x0000220008000100 */
[----:B------:R0:W0:Y:S01]  /*0290*/  SYNCS.EXCH.64 URZ, [UR8+0x18], UR4 ;  /* 0x00001804083f75b2 */ /* 0x0000220008000100 */
[----:B------:R0:W0:Y:S01]  /*02a0*/  SYNCS.EXCH.64 URZ, [UR8+0x38], UR6 ;  /* 0x00003806083f75b2 */ /* 0x0000220008000100 */
[----:B------:R-:W-:Y:S01]  /*02b0*/  NOP ;  /* 0x0000000000007918 */ /* 0x000fe20000000000 */
.L_x_2:
[----:B------:R-:W5:Y:S01]  /*02c0*/  SHFL.IDX PT, R0, R0, RZ, 0x1f ;  /* 0x00001fff00007589 */ /* 0x000f6200000e0000 */
[----:B------:R-:W-:Y:S01]  /*02d0*/  ELECT P0, URZ, PT ;  /* 0x00000000003f782f */ /* 0x000fe20003800000 */
[----:B------:R-:W1:Y:S01]  /*02e0*/  LDC R2, c[0x0][0x65c] ;  /* 0x00019700ff027b82 */ /* 0x000e620000000800 */
[----:B0-----:R-:W-:Y:S01]  /*02f0*/  UMOV UR4, 0x20 ;  /* 0x0000002000047882 */ /* 0x001fe20000000000 */
[----:B------:R-:W0:Y:S01]  /*0300*/  S2R R3, SR_CTAID.Y ;  /* 0x0000000000037919 */ /* 0x000e220000002600 */
[----:B------:R-:W-:Y:S01]  /*0310*/  NOP ;  /* 0x0000000000007918 */ /* 0x000fe20000000000 */
[----:B------:R-:W-:Y:S01]  /*0320*/  ISETP.NE.AND P2, PT, R10, RZ, PT ;  /* 0x000000ff0a00720c */ /* 0x000fe20003f45270 */
[----:B------:R-:W-:Y:S01]  /*0330*/  NOP ;  /* 0x0000000000007918 */ /* 0x000fe20000000000 */
[----:B------:R-:W2:Y:S01]  /*0340*/  S2R R6, SR_CTAID.X ;  /* 0x0000000000067919 */ /* 0x000ea20000002500 */
[----:B------:R-:W-:Y:S01]  /*0350*/  IMAD.MOV.U32 R7, RZ, RZ, RZ ;  /* 0x000000ffff077224 */ /* 0x000fe200078e00ff */
[----:B-----5:R-:W-:-:S02]  /*0360*/  ISETP.NE.OR P0, PT, R0, RZ, !P0 ;  /* 0x000000ff0000720c */ /* 0x020fc40004705670 */
[----:B-1----:R-:W-:-:S04]  /*0370*/  ISETP.NE.AND P3, PT, R2, 0x1, PT ;  /* 0x000000010200780c */ /* 0x002fc80003f65270 */
[----:B------:R-:W-:Y:S02]  /*0380*/  P2R R0, PR, RZ, 0x8 ;  /* 0x00000008ff007803 */ /* 0x000fe40000000000 */
[----:B------:R-:W-:-:S04]  /*0390*/  SHF.R.S32.HI R0, RZ, 0x1f, R5 ;  /* 0x0000001fff007819 */ /* 0x000fc80000011405 */
[----:B------:R-:W-:Y:S01]  /*03a0*/  LEA.HI R0, R0, R5, RZ, 0x2 ;  /* 0x0000000500007211 */ /* 0x000fe200078f10ff */
[----:B------:R-:W-:Y:S01]  /*03b0*/  VOTEU.ALL UP0, P0 ;  /* 0x00000000003f7886 */ /* 0x000fe20000000000 */
[----:B------:R-:W-:Y:S01]  /*03c0*/  VOTEU.ALL UP1, P0 ;  /* 0x00000000003f7886 */ /* 0x000fe20000020000 */
[----:B------:R-:W2:Y:S01]  /*03d0*/  @P3 LDC R17, c[0x0][0x10] ;  /* 0x00000400ff113b82 */ /* 0x000ea20000000800 */
[----:B------:R-:W-:Y:S01]  /*03e0*/  LOP3.LUT R0, R0, 0xfffffffc, RZ, 0xc0, !PT ;  /* 0xfffffffc00007812 */ /* 0x000fe200078ec0ff */
[----:B0-----:R-:W-:Y:S01]  /*03f0*/  @P3 IMAD.MOV.U32 R8, RZ, RZ, R3 ;  /* 0x000000ffff083224 */ /* 0x001fe200078e0003 */
[----:B------:R-:W-:Y:S01]  /*0400*/  @!UP0 UMOV UR6, 0x400 ;  /* 0x0000040000068882 */ /* 0x000fe20000000000 */
[----:B------:R-:W-:-:S04]  /*0410*/  @!UP0 UIADD3 UR4, -UR4, 0x100000, URZ ;  /* 0x0010000004048890 */ /* 0x000fc8000fffe13f */
[----:B------:R-:W-:Y:S02]  /*0420*/  @!UP0 USHF.L.U32 UR5, UR4, 0xb, URZ ;  /* 0x0000000b04058899 */ /* 0x000fe4000800063f */
[----:B------:R-:W-:Y:S01]  /*0430*/  @!UP0 USHF.L.U32 UR4, UR4, 0x1, URZ ;  /* 0x0000000104048899 */ /* 0x000fe2000800063f */
[----:B------:R-:W-:Y:S02]  /*0440*/  @P3 IMAD.MOV.U32 R9, RZ, RZ, RZ ;  /* 0x000000ffff093224 */ /* 0x000fe400078e00ff */
[----:B------:R-:W-:Y:S01]  /*0450*/  IMAD.IADD R0, R5, 0x1, -R0 ;  /* 0x0000000105007824 */ /* 0x000fe200078e0a00 */
[----:B------:R-:W0:Y:S01]  /*0460*/  @!UP0 S2UR UR7, SR_CgaCtaId ;  /* 0x00000000000789c3 */ /* 0x000e220000008800 */
[----:B------:R-:W-:-:S03]  /*0470*/  @P3 IMAD.MOV.U32 R5, RZ, RZ, RZ ;  /* 0x000000ffff053224 */ /* 0x000fc600078e00ff */
[----:B------:R-:W-:-:S04]  /*0480*/  ISETP.NE.AND P1, PT, R0, 0x3, PT ;  /* 0x000000030000780c */ /* 0x000fc80003f25270 */
[----:B------:R-:W1:Y:S01]  /*0490*/  @!P3 LDC R11, c[0x0][0xc] ;  /* 0x00000300ff0bbb82 */ /* 0x000e620000000800 */
[----:B--2---:R-:W-:-:S04]  /*04a0*/  @P3 IMAD.WIDE.U32 R16, R6, R17, R8 ;  /* 0x0000001106103225 */ /* 0x004fc800078e0008 */
[----:B------:R-:W-:Y:S01]  /*04b0*/  @P3 IMAD.IADD R17, R17, 0x1, R5 ;  /* 0x0000000111113824 */ /* 0x000fe200078e0205 */
[----:B------:R-:W-:Y:S01]  /*04c0*/  LOP3.LUT R5, R4, 0x7f, RZ, 0xc0, !PT ;  /* 0x0000007f04057812 */ /* 0x000fe200078ec0ff */
[----:B0-----:R-:W-:Y:S01]  /*04d0*/  @!UP0 ULEA UR8, UR7, UR6, 0x18 ;  /* 0x0000000607088291 */ /* 0x001fe2000f8ec03f */
[----:B------:R-:W-:Y:S02]  /*04e0*/  VOTEU.ALL UP0, P0 ;  /* 0x00000000003f7886 */ /* 0x000fe40000000000 */
[----:B------:R-:W-:Y:S01]  /*04f0*/  ULDC UR6, c[0x0][0xc] ;  /* 0x0000030000067ab9 */ /* 0x000fe20000000800 */
[----:B------:R-:W-:Y:S01]  /*0500*/  ISETP.EQ.OR P0, PT, R0, RZ, !P1 ;  /* 0x000000ff0000720c */ /* 0x000fe20004f02670 */
[----:B------:R-:W-:-:S03]  /*0510*/  ULDC UR7, c[0x0][0x10] ;  /* 0x0000040000077ab9 */ /* 0x000fc60000000800 */
[C---:B------:R-:W-:Y:S01]  /*0520*/  ISETP.EQ.AND P0, PT, R10.reuse, RZ, P0 ;  /* 0x000000ff0a00720c */ /* 0x040fe20000702270 */
[----:B------:R-:W-:Y:S02]  /*0530*/  VIADD R10, R10, 0xffffffff ;  /* 0xffffffff0a0a7836 */ /* 0x000fe40000000000 */
[----:B-1----:R-:W-:Y:S01]  /*0540*/  @!P3 IMAD.WIDE.U32 R8, R11, R3, R6 ;  /* 0x000000030b08b225 */ /* 0x002fe200078e0006 */
[----:B------:R-:W0:Y:S02]  /*0550*/  FENCE.VIEW.ASYNC.S ;  /* 0x00000000000073c6 */ /* 0x000e240000000000 */
[----:B0-----:R-:W3:Y:S01]  /*0560*/  @!UP0 SYNCS.EXCH.64 URZ, [UR8+0x50], UR4 ;  /* 0x00005004083f85b2 */ /* 0x001ee20008000100 */
[----:B------:R-:W-:Y:S02]  /*0570*/  SEL R18, RZ, 0x1, !P0 ;  /* 0x00000001ff127807 */ /* 0x000fe40004000000 */
[----:B------:R-:W-:Y:S01]  /*0580*/  ISETP.GE.U32.AND P1, PT, R10, 0x2, PT ;  /* 0x000000020a00780c */ /* 0x000fe20003f26070 */
[----:B------:R-:W-:-:S02]  /*0590*/  @!P3 IMAD.MOV.U32 R16, RZ, RZ, R8 ;  /* 0x000000ffff10b224 */ /* 0x000fc400078e0008 */
[----:B------:R-:W-:Y:S01]  /*05a0*/  @!P3 IMAD.MOV.U32 R17, RZ, RZ, R9 ;  /* 0x000000ffff11b224 */ /* 0x000fe200078e0009 */
[----:B------:R-:W-:Y:S01]  /*05b0*/  SEL R18, R18, 0x2, P1 ;  /* 0x0000000212127807 */ /* 0x000fe20000800000 */
[----:B------:R0:W3:Y:S01]  /*05c0*/  @!UP1 SYNCS.EXCH.64 URZ, [UR8+0x58], UR4 ;  /* 0x00005804083f95b2 */ /* 0x0000e20008000100 */
[----:B------:R-:W-:Y:S01]  /*05d0*/  NOP ;  /* 0x0000000000007918 */ /* 0x000fe20000000000 */
[----:B0-----:R-:W-:-:S03]  /*05e0*/  UIMAD.WIDE.U32 UR4, UR6, UR7, URZ ;  /* 0x00000007060472a5 */ /* 0x001fc6000f8e003f */
[----:B------:R-:W-:Y:S02]  /*05f0*/  ULDC UR6, c[0x0][0x14] ;  /* 0x0000050000067ab9 */ /* 0x000fe40000000800 */
[----:B------:R-:W-:Y:S02]  /*0600*/  UIMAD.WIDE.U32 UR38, UR4, UR6, URZ ;  /* 0x00000006042672a5 */ /* 0x000fe4000f8e003f */
[----:B------:R-:W-:-:S04]  /*0610*/  UIMAD UR41, UR5, UR6, URZ ;  /* 0x00000006052972a4 */ /* 0x000fc8000f8e023f */
[----:B------:R-:W-:Y:S01]  /*0620*/  UIADD3 UR41, UR39, UR41, URZ ;  /* 0x0000002927297290 */ /* 0x000fe2000fffe03f */
[----:B---34-:R-:W-:Y:S06]  /*0630*/  BAR.SYNC.DEFER_BLOCKING 0x0 ;  /* 0x0000000000007b1d */ /* 0x018fec0000010000 */
[----:B------:R-:W-:Y:S05]  /*0640*/  @!P2 BRA `(.L_x_3) ;  /* 0x000000600078a947 */ /* 0x000fea0003800000 */
[----:B------:R-:W-:-:S13]  /*0650*/  ISETP.GT.U32.AND P0, PT, R10, 0x1, PT ;  /* 0x000000010a00780c */ /* 0x000fda0003f04070 */
[----:B------:R-:W-:Y:S05]  /*0660*/  @P0 EXIT ;  /* 0x000000000000094d */ /* 0x000fea0003800000 */
[----:B------:R-:W-:Y:S01]  /*0670*/  ULDC.64 UR4, c[0x0][0x650] ;  /* 0x0001940000047ab9 */ /* 0x000fe20000000a00 */
[----:B------:R-:W-:Y:S01]  /*0680*/  PRMT R0, RZ, 0x7610, R0 ;  /* 0x00007610ff007816 */ /* 0x000fe20000000000 */
[----:B------:R-:W-:Y:S01]  /*0690*/  IMAD.MOV.U32 R101, RZ, RZ, -0x1 ;  /* 0xffffffffff657424 */ /* 0x000fe200078e00ff */
[----:B------:R-:W-:Y:S01]  /*06a0*/  ISETP.GE.U32.AND P0, PT, R16, UR4, PT ;  /* 0x0000000410007c0c */ /* 0x000fe2000bf06070 */
[----:B------:R-:W-:Y:S02]  /*06b0*/  IMAD.MOV.U32 R100, RZ, RZ, -0x1 ;  /* 0xffffffffff647424 */ /* 0x000fe400078e00ff */
[----:B------:R-:W-:Y:S01]  /*06c0*/  IMAD.MOV.U32 R99, RZ, RZ, -0x1 ;  /* 0xffffffffff637424 */ /* 0x000fe200078e00ff */
[----:B------:R-:W-:-:S13]  /*06d0*/  ISETP.GE.U32.AND.EX P0, PT, R17, UR5, PT, P0 ;  /* 0x0000000511007c0c */ /* 0x000fda000bf06100 */
[----:B------:R-:W-:Y:S05]  /*06e0*/  @P0 BRA `(.L_x_4) ;  /* 0x0000000400540947 */ /* 0x000fea0003800000 */
[----:B------:R-:W0:Y:S01]  /*06f0*/  LDC.64 R20, c[0x0][0x628] ;  /* 0x00018a00ff147b82 */ /* 0x000e220000000a00 */
[----:B------:R-:W-:Y:S02]  /*0700*/  IMAD.MOV.U32 R8, RZ, RZ, R16 ;  /* 0x000000ffff087224 */ /* 0x000fe400078e0010 */
[----:B------:R-:W-:-:S05]  /*0710*/  IMAD.MOV.U32 R9, RZ, RZ, R17 ;  /* 0x000000ffff097224 */ /* 0x000fca00078e0011 */
[----:B------:R-:W1:Y:S08]  /*0720*/  LDC R0, c[0x0][0x630] ;  /* 0x00018c00ff007b82 */ /* 0x000e700000000800 */
[----:B------:R-:W2:Y:S01]  /*0730*/  LDC.64 R22, c[0x0][0x620] ;  /* 0x00018800ff167b82 */ /* 0x000ea20000000a00 */
[----:B0-----:R-:W-:-:S04]  /*0740*/  ISETP.NE.U32.AND P0, PT, R20, RZ, PT ;  /* 0x000000ff1400720c */ /* 0x001fc80003f05070 */
[----:B------:R-:W-:-:S13]  /*0750*/  ISETP.NE.AND.EX P0, PT, R21, RZ, PT, P0 ;  /* 0x000000ff1500720c */ /* 0x000fda0003f05300 */
[----:B-12---:R-:W-:Y:S05]  /*0760*/  @!P0 BRA `(.L_x_5) ;  /* 0x0000000000288947 */ /* 0x006fea0003800000 */
[----:B------:R-:W0:Y:S02]  /*0770*/  LDC R13, c[0x0][0x634] ;  /* 0x00018d00ff0d7b82 */ /* 0x000e240000000800 */
[----:B0-----:R-:W-:-:S05]  /*0780*/  IADD3 R13, P0, R16, R13, RZ ;  /* 0x0000000d100d7210 */ /* 0x001fca0007f1e0ff */
[----:B------:R-:W-:-:S04]  /*0790*/  IMAD.X R15, RZ, RZ, R17, P0 ;  /* 0x000000ffff0f7224 */ /* 0x000fc800000e0611 */
[----:B------:R-:W-:-:S04]  /*07a0*/  IMAD.WIDE.U32 R8, R15, R20, RZ ;  /* 0x000000140f087225 */ /* 0x000fc800078e00ff */
[----:B------:R-:W-:-:S04]  /*07b0*/  IMAD.WIDE.U32 R10, P0, R13, R21, R8 ;  /* 0x000000150d0a7225 */ /* 0x000fc80007800008 */
[----:B------:R-:W-:-:S04]  /*07c0*/  IMAD.WIDE.U32 R8, R13, R20, RZ ;  /* 0x000000140d087225 */ /* 0x000fc800078e00ff */
[----:B------:R-:W-:Y:S01]  /*07d0*/  IMAD.X R13, RZ, RZ, RZ, P0 ;  /* 0x000000ffff0d7224 */ /* 0x000fe200000e06ff */
[----:B------:R-:W-:Y:S01]  /*07e0*/  IADD3 RZ, P0, R9, R10, RZ ;  /* 0x0000000a09ff7210 */ /* 0x000fe20007f1e0ff */
[----:B------:R-:W-:-:S04]  /*07f0*/  IMAD.MOV.U32 R12, RZ, RZ, R11 ;  /* 0x000000ffff0c7224 */ /* 0x000fc800078e000b */
[----:B------:R-:W-:-:S08]  /*0800*/  IMAD.WIDE.U32.X R8, R15, R21, R12, P0 ;  /* 0x000000150f087225 */ /* 0x000fd000000e040c */
.L_x_5:
[-CC-:B------:R-:W-:Y:S01]  /*0810*/  SHF.R.U64 R99, R8, R0.reuse, R9.reuse ;  /* 0x0000000008637219 */ /* 0x180fe20000001209 */
[----:B------:R-:W0:Y:S01]  /*0820*/  LDC R12, c[0x0][0x618] ;  /* 0x00018600ff0c7b82 */ /* 0x000e220000000800 */
[----:B------:R-:W-:Y:S01]  /*0830*/  SHF.R.U32.HI R7, RZ, R0, R9 ;  /* 0x00000000ff077219 */ /* 0x000fe20000011609 */
[----:B------:R-:W-:Y:S01]  /*0840*/  ULDC UR4, c[0x0][0x150] ;  /* 0x0000540000047ab9 */ /* 0x000fe20000000800 */
[----:B------:R-:W-:Y:S02]  /*0850*/  IADD3 R11, P0, RZ, -R99, RZ ;  /* 0x80000063ff0b7210 */ /* 0x000fe40007f1e0ff */
[----:B------:R-:W-:-:S03]  /*0860*/  I2FP.F32.U32 R0, R6 ;  /* 0x0000000600007245 */ /* 0x000fc60000201000 */
[----:B------:R-:W1:Y:S01]  /*0870*/  LDC.64 R30, c[0x0][0x640] ;  /* 0x00019000ff1e7b82 */ /* 0x000e620000000a00 */
[----:B------:R-:W-:Y:S02]  /*0880*/  IMAD.X R13, RZ, RZ, ~R7, P0 ;  /* 0x000000ffff0d7224 */ /* 0x000fe400000e0e07 */
[----:B------:R-:W-:Y:S01]  /*0890*/  FMUL R0, R0, UR4 ;  /* 0x0000000400007c20 */ /* 0x000fe20008400000 */
[----:B------:R-:W-:Y:S01]  /*08a0*/  IMAD.WIDE.U32 R8, R11, R22, R16 ;  /* 0x000000160b087225 */ /* 0x000fe200078e0010 */
[----:B------:R-:W-:-:S03]  /*08b0*/  ULDC UR4, c[0x0][0x154] ;  /* 0x0000550000047ab9 */ /* 0x000fc60000000800 */
[----:B------:R-:W-:Y:S01]  /*08c0*/  IMAD R10, R13, R22, RZ ;  /* 0x000000160d0a7224 */ /* 0x000fe200078e02ff */
[----:B------:R-:W2:Y:S01]  /*08d0*/  LDC R7, c[0x0][0x144] ;  /* 0x00005100ff077b82 */ /* 0x000ea20000000800 */
[----:B------:R-:W3:Y:S02]  /*08e0*/  F2I.U32.TRUNC.NTZ R0, R0 ;  /* 0x0000000000007305 */ /* 0x000ee4000020f000 */
[----:B------:R-:W-:-:S04]  /*08f0*/  IMAD R11, R11, R23, R10 ;  /* 0x000000170b0b7224 */ /* 0x000fc800078e020a */
[----:B------:R-:W-:Y:S01]  /*0900*/  IMAD.IADD R9, R9, 0x1, R11 ;  /* 0x0000000109097824 */ /* 0x000fe200078e020b */
[----:B------:R-:W4:Y:S01]  /*0910*/  LDC R24, c[0x0][0x608] ;  /* 0x00018200ff187b82 */ /* 0x000f220000000800 */
[----:B------:R-:W-:-:S03]  /*0920*/  IMAD.MOV.U32 R11, RZ, RZ, -0x1 ;  /* 0xffffffffff0b7424 */ /* 0x000fc600078e00ff */
[-CC-:B0-----:R-:W-:Y:S02]  /*0930*/  SHF.R.U64 R22, R8, R12.reuse, R9.reuse ;  /* 0x0000000c08167219 */ /* 0x181fe40000001209 */
[----:B------:R-:W-:Y:S02]  /*0940*/  I2FP.F32.U32 R8, R3 ;  /* 0x0000000300087245 */ /* 0x000fe40000201000 */
[----:B------:R-:W0:Y:S01]  /*0950*/  LDC R28, c[0x0][0x658] ;  /* 0x00019600ff1c7b82 */ /* 0x000e220000000800 */
[----:B-1----:R-:W-:Y:S01]  /*0960*/  ISETP.NE.U32.AND P0, PT, R30, RZ, PT ;  /* 0x000000ff1e00720c */ /* 0x002fe20003f05070 */
[----:B---3--:R-:W-:Y:S02]  /*0970*/  IMAD.MOV R10, RZ, RZ, -R0 ;  /* 0x000000ffff0a7224 */ /* 0x008fe400078e0a00 */
[----:B------:R-:W-:Y:S01]  /*0980*/  FMUL R8, R8, UR4 ;  /* 0x0000000408087c20 */ /* 0x000fe20008400000 */
[----:B------:R-:W-:Y:S02]  /*0990*/  SHF.R.U32.HI R9, RZ, R12, R9 ;  /* 0x0000000cff097219 */ /* 0x000fe40000011609 */
[----:B------:R-:W-:Y:S01]  /*09a0*/  ISETP.NE.AND.EX P0, PT, R31, RZ, PT, P0 ;  /* 0x000000ff1f00720c */ /* 0x000fe20003f05300 */
[----:B------:R1:W3:Y:S01]  /*09b0*/  F2I.U32.TRUNC.NTZ R15, R8 ;  /* 0x00000008000f7305 */ /* 0x0002e2000020f000 */
[----:B------:R-:W1:Y:S01]  /*09c0*/  LDC R20, c[0x0][0x148] ;  /* 0x00005200ff147b82 */ /* 0x000e620000000800 */
[----:B--2---:R-:W-:-:S07]  /*09d0*/  IMAD R0, R7, R10, R6 ;  /* 0x0000000a07007224 */ /* 0x004fce00078e0206 */
[----:B------:R-:W2:Y:S01]  /*09e0*/  LDC R26, c[0x0][0x600] ;  /* 0x00018000ff1a7b82 */ /* 0x000ea20000000800 */
[-CC-:B----4-:R-:W-:Y:S02]  /*09f0*/  SHF.R.U64 R32, R22, R24.reuse, R9.reuse ;  /* 0x0000001816207219 */ /* 0x190fe40000001209 */
[----:B------:R-:W-:Y:S01]  /*0a00*/  SHF.R.U32.HI R7, RZ, R24, R9 ;  /* 0x00000018ff077219 */ /* 0x000fe20000011609 */
[----:B------:R-:W-:-:S04]  /*0a10*/  IMAD.MOV.U32 R9, RZ, RZ, 0x1 ;  /* 0x00000001ff097424 */ /* 0x000fc800078e00ff */
[----:B------:R-:W4:Y:S01]  /*0a20*/  LDC R21, c[0x0][0x648] ;  /* 0x00019200ff157b82 */ /* 0x000f220000000800 */
[-C--:B0-----:R-:W-:Y:S02]  /*0a30*/  SHF.L.U32 R6, R11, R28.reuse, RZ ;  /* 0x0000001c0b067219 */ /* 0x081fe400000006ff */
[--C-:B------:R-:W-:Y:S02]  /*0a40*/  SHF.R.U64 R24, R32, R28, R7.reuse ;  /* 0x0000001c20187219 */ /* 0x100fe40000001207 */
[----:B------:R-:W-:Y:S02]  /*0a50*/  LOP3.LUT R13, RZ, R6, RZ, 0x33, !PT ;  /* 0x00000006ff0d7212 */ /* 0x000fe400078e33ff */
[-C--:B------:R-:W-:Y:S01]  /*0a60*/  SHF.R.U32.HI R7, RZ, R28.reuse, R7 ;  /* 0x0000001cff077219 */ /* 0x080fe20000011607 */
[----:B------:R-:W0:Y:S01]  /*0a70*/  LDC R23, c[0x0][0x638] ;  /* 0x00018e00ff177b82 */ /* 0x000e220000000800 */
[----:B------:R-:W-:Y:S01]  /*0a80*/  SHF.L.U32 R12, R9, R28, RZ ;  /* 0x0000001c090c7219 */ /* 0x000fe200000006ff */
[----:B------:R-:W-:-:S06]  /*0a90*/  IMAD.MOV.U32 R6, RZ, RZ, R24 ;  /* 0x000000ffff067224 */ /* 0x000fcc00078e0018 */
[----:B------:R-:W0:Y:S01]  /*0aa0*/  LDC R101, c[0x0][0x610] ;  /* 0x00018400ff657b82 */ /* 0x000e220000000800 */
[----:B-1-3--:R-:W-:Y:S05]  /*0ab0*/  @!P0 BRA `(.L_x_6) ;  /* 0x0000000000288947 */ /* 0x00afea0003800000 */
[----:B------:R-:W1:Y:S02]  /*0ac0*/  LDC R11, c[0x0][0x64c] ;  /* 0x00019300ff0b7b82 */ /* 0x000e640000000800 */
[----:B-1----:R-:W-:-:S05]  /*0ad0*/  IADD3 R11, P0, R24, R11, RZ ;  /* 0x0000000b180b7210 */ /* 0x002fca0007f1e0ff */
        /* <DEDUP_REMOVED lines=8> */
.L_x_6:
[----:B----4-:R-:W-:Y:S01]  /*0b60*/  SHF.R.U64 R6, R6, R21, R7 ;  /* 0x0000001506067219 */ /* 0x010fe20000001207 */
[----:B--2---:R-:W-:Y:S01]  /*0b70*/  VIADD R7, R26, 0xffffffff ;  /* 0xffffffff1a077836 */ /* 0x004fe20000000000 */
[----:B------:R-:W-:Y:S01]  /*0b80*/  LOP3.LUT R13, R32, R13, RZ, 0xc0, !PT ;  /* 0x0000000d200d7212 */ /* 0x000fe200078ec0ff */
[----:B------:R-:W-:Y:S02]  /*0b90*/  IMAD.MOV R15, RZ, RZ, -R15 ;  /* 0x000000ffff0f7224 */ /* 0x000fe400078e0a0f */
[----:B------:R-:W-:Y:S02]  /*0ba0*/  IMAD.MOV R8, RZ, RZ, -R6 ;  /* 0x000000ffff087224 */ /* 0x000fe400078e0a06 */
[----:B------:R-:W-:Y:S01]  /*0bb0*/  IMAD R13, R12, R6, R13 ;  /* 0x000000060c0d7224 */ /* 0x000fe200078e020d */
[----:B------:R-:W-:Y:S01]  /*0bc0*/  LOP3.LUT R6, R22, R7, RZ, 0xc0, !PT ;  /* 0x0000000716067212 */ /* 0x000fe200078ec0ff */
[----:B------:R-:W-:Y:S02]  /*0bd0*/  @P3 IMAD R0, R20, R15, R3 ;  /* 0x0000000f14003224 */ /* 0x000fe400078e0203 */
[----:B0-----:R-:W-:-:S02]  /*0be0*/  IMAD R3, R8, R23, R24 ;  /* 0x0000001708037224 */ /* 0x001fc400078e0218 */
[----:B------:R-:W-:Y:S02]  /*0bf0*/  IMAD R101, R13, R101, R0 ;  /* 0x000000650d657224 */ /* 0x000fe400078e0200 */
[----:B------:R-:W-:Y:S02]  /*0c00*/  IMAD R6, R3, R26, R6 ;  /* 0x0000001a03067224 */ /* 0x000fe400078e0206 */
[----:B------:R-:W-:-:S03]  /*0c10*/  IMAD.MOV.U32 R0, RZ, RZ, 0x1 ;  /* 0x00000001ff007424 */ /* 0x000fc600078e00ff */
[----:B------:R-:W-:Y:S02]  /*0c20*/  SEL R100, R6, R101, !P3 ;  /* 0x0000006506647207 */ /* 0x000fe40005800000 */
[----:B------:R-:W-:-:S07]  /*0c30*/  SEL R101, R101, R6, !P3 ;  /* 0x0000000665657207 */ /* 0x000fce0005800000 */
.L_x_4:
[----:B------:R-:W-:-:S08]  /*0c40*/  NOP ;  /* 0x0000000000007918 */ /* 0x000fd00000000000 */
[----:B------:R-:W0:Y:S02]  /*0c50*/  USETMAXREG.TRY_ALLOC.CTAPOOL UP0, 0xe8 ;  /* 0x000000e8000079c8 */ /* 0x000e240008000600 */
[----:B0-----:R-:W-:-:S13]  /*0c60*/  PLOP3.LUT P0, PT, PT, PT, UP0, 0x80, 0x0 ;  /* 0x000000000000781c */ /* 0x001fda0003f0f008 */
[----:B------:R-:W-:Y:S05]  /*0c70*/  @!P0 BRA `(.L_x_4) ;  /* 0xfffffffc00f08947 */ /* 0x000fea000383ffff */
[----:B------:R-:W-:Y:S01]  /*0c80*/  ULDC.64 UR4, c[0x0][0x598] ;  /* 0x0001660000047ab9 */ /* 0x000fe20000000a00 */
[----:B------:R-:W-:Y:S01]  /*0c90*/  ULDC.64 UR36, c[0x0][0x208] ;  /* 0x0000820000247ab9 */ /* 0x000fe20000000a00 */
[----:B------:R-:W-:-:S04]  /*0ca0*/  ISETP.NE.U32.AND P0, PT, RZ, UR4, PT ;  /* 0x00000004ff007c0c */ /* 0x000fc8000bf05070 */
[----:B------:R-:W-:-:S13]  /*0cb0*/  ISETP.NE.AND.EX P0, PT, RZ, UR5, PT, P0 ;  /* 0x00000005ff007c0c */ /* 0x000fda000bf05300 */
[----:B------:R-:W-:Y:S05]  /*0cc0*/  @!P0 BRA `(.L_x_7) ;  /* 0x00000000001c8947 */ /* 0x000fea0003800000 */
[----:B------:R-:W0:Y:S02]  /*0cd0*/  LDC.64 R6, c[0x0][0x598] ;  /* 0x00016600ff067b82 */ /* 0x000e240000000a00 */
[----:B0-----:R-:W2:Y:S02]  /*0ce0*/  LDG.E.64 R6, desc[UR36][R6.64] ;  /* 0x0000002406067981 */ /* 0x001ea4000c1e1b00 */
[----:B--2---:R-:W-:-:S04]  /*0cf0*/  ISETP.NE.U32.AND P0, PT, R6, RZ, PT ;  /* 0x000000ff0600720c */ /* 0x004fc80003f05070 */
[----:B------:R-:W-:-:S13]  /*0d00*/  ISETP.NE.AND.EX P0, PT, R7, RZ, PT, P0 ;  /* 0x000000ff0700720c */ /* 0x000fda0003f05300 */
[----:B------:R-:W-:Y:S05]  /*0d10*/  @!P0 BRA `(.L_x_7) ;  /* 0x0000000000088947 */ /* 0x000fea0003800000 */
[----:B------:R0:W5:Y:S01]  /*0d20*/  LD.E R19, desc[UR36][R6.64] ;  /* 0x0000002406137980 */ /* 0x000162000c101900 */
[----:B------:R-:W-:Y:S05]  /*0d30*/  BRA `(.L_x_8) ;  /* 0x0000000000247947 */ /* 0x000fea0003800000 */
.L_x_7:
[----:B------:R-:W-:Y:S02]  /*0d40*/  ULDC.64 UR4, c[0x0][0x588] ;  /* 0x0001620000047ab9 */ /* 0x000fe40000000a00 */
[----:B------:R-:W-:-:S04]  /*0d50*/  ISETP.NE.U32.AND P0, PT, RZ, UR4, PT ;  /* 0x00000004ff007c0c */ /* 0x000fc8000bf05070 */
[----:B------:R-:W-:-:S13]  /*0d60*/  ISETP.NE.AND.EX P0, PT, RZ, UR5, PT, P0 ;  /* 0x00000005ff007c0c */ /* 0x000fda000bf05300 */
[----:B------:R-:W-:Y:S05]  /*0d70*/  @!P0 BRA `(.L_x_9) ;  /* 0x00000000000c8947 */ /* 0x000fea0003800000 */
[----:B------:R-:W0:Y:S02]  /*0d80*/  LDC.64 R6, c[0x0][0x588] ;  /* 0x00016200ff067b82 */ /* 0x000e240000000a00 */
[----:B0-----:R1:W5:Y:S01]  /*0d90*/  LDG.E R19, desc[UR36][R6.64] ;  /* 0x0000002406137981 */ /* 0x001362000c1e1900 */
[----:B------:R-:W-:Y:S05]  /*0da0*/  BRA `(.L_x_8) ;  /* 0x0000000000087947 */ /* 0x000fea0003800000 */
.L_x_9:
[----:B------:R-:W-:Y:S02]  /*0db0*/  ULDC UR4, c[0x0][0x580] ;  /* 0x0001600000047ab9 */ /* 0x000fe40000000800 */
[----:B------:R-:W-:-:S07]  /*0dc0*/  IMAD.U32 R19, RZ, RZ, UR4 ;  /* 0x00000004ff137e24 */ /* 0x000fce000f8e00ff */
.L_x_8:
[----:B------:R-:W-:Y:S02]  /*0dd0*/  ULDC.64 UR4, c[0x0][0x5a0] ;  /* 0x0001680000047ab9 */ /* 0x000fe40000000a00 */
[----:B------:R-:W-:-:S04]  /*0de0*/  ISETP.NE.U32.AND P0, PT, RZ, UR4, PT ;  /* 0x00000004ff007c0c */ /* 0x000fc8000bf05070 */
[----:B------:R-:W-:-:S13]  /*0df0*/  ISETP.NE.AND.EX P0, PT, RZ, UR5, PT, P0 ;  /* 0x00000005ff007c0c */ /* 0x000fda000bf05300 */
[----:B------:R-:W-:Y:S05]  /*0e00*/  @!P0 BRA `(.L_x_10) ;  /* 0x00000000001c8947 */ /* 0x000fea0003800000 */
[----:B01----:R-:W0:Y:S02]  /*0e10*/  LDC.64 R6, c[0x0][0x5a0] ;  /* 0x00016800ff067b82 */ /* 0x003e240000000a00 */
[----:B0-----:R-:W2:Y:S02]  /*0e20*/  LDG.E.64 R6, desc[UR36][R6.64] ;  /* 0x0000002406067981 */ /* 0x001ea4000c1e1b00 */
[----:B--2---:R-:W-:-:S04]  /*0e30*/  ISETP.NE.U32.AND P0, PT, R6, RZ, PT ;  /* 0x000000ff0600720c */ /* 0x004fc80003f05070 */
[----:B------:R-:W-:-:S13]  /*0e40*/  ISETP.NE.AND.EX P0, PT, R7, RZ, PT, P0 ;  /* 0x000000ff0700720c */ /* 0x000fda0003f05300 */
[----:B------:R-:W-:Y:S05]  /*0e50*/  @!P0 BRA `(.L_x_10) ;  /* 0x0000000000088947 */ /* 0x000fea0003800000 */
[----:B------:R0:W5:Y:S01]  /*0e60*/  LD.E R88, desc[UR36][R6.64] ;  /* 0x0000002406587980 */ /* 0x000162000c101900 */
[----:B------:R-:W-:Y:S05]  /*0e70*/  BRA `(.L_x_11) ;  /* 0x0000000000247947 */ /* 0x000fea0003800000 */
.L_x_10:
[----:B------:R-:W-:Y:S02]  /*0e80*/  ULDC.64 UR4, c[0x0][0x590] ;  /* 0x0001640000047ab9 */ /* 0x000fe40000000a00 */
[----:B------:R-:W-:-:S04]  /*0e90*/  ISETP.NE.U32.AND P0, PT, RZ, UR4, PT ;  /* 0x00000004ff007c0c */ /* 0x000fc8000bf05070 */
[----:B------:R-:W-:-:S13]  /*0ea0*/  ISETP.NE.AND.EX P0, PT, RZ, UR5, PT, P0 ;  /* 0x00000005ff007c0c */ /* 0x000fda000bf05300 */
[----:B------:R-:W-:Y:S05]  /*0eb0*/  @!P0 BRA `(.L_x_12) ;  /* 0x00000000000c8947 */ /* 0x000fea0003800000 */
[----:B------:R-:W2:Y:S02]  /*0ec0*/  LDC.64 R88, c[0x0][0x590] ;  /* 0x00016400ff587b82 */ /* 0x000ea40000000a00 */
[----:B--2---:R2:W5:Y:S01]  /*0ed0*/  LDG.E R88, desc[UR36][R88.64] ;  /* 0x0000002458587981 */ /* 0x004562000c1e1900 */
[----:B------:R-:W-:Y:S05]  /*0ee0*/  BRA `(.L_x_11) ;  /* 0x0000000000087947 */ /* 0x000fea0003800000 */
.L_x_12:
[----:B------:R-:W-:Y:S02]  /*0ef0*/  ULDC UR4, c[0x0][0x584] ;  /* 0x0001610000047ab9 */ /* 0x000fe40000000800 */
[----:B------:R-:W-:-:S07]  /*0f00*/  IMAD.U32 R88, RZ, RZ, UR4 ;  /* 0x00000004ff587e24 */ /* 0x000fce000f8e00ff */
.L_x_11:
[----:B------:R-:W-:-:S13]  /*0f10*/  LOP3.LUT P0, RZ, R0, 0xff, RZ, 0xc0, !PT ;  /* 0x000000ff00ff7812 */ /* 0x000fda000780c0ff */
[----:B------:R-:W-:Y:S05]  /*0f20*/  @!P0 EXIT ;  /* 0x000000000000894d */ /* 0x000fea0003800000 */
[----:B------:R-:W3:Y:S01]  /*0f30*/  LDC R90, c[0x0][0x658] ;  /* 0x00019600ff5a7b82 */ /* 0x000ee20000000800 */
[----:B------:R-:W-:Y:S01]  /*0f40*/  LOP3.LUT R14, R14, 0x1, RZ, 0xc0, !PT ;  /* 0x000000010e0e7812 */ /* 0x000fe200078ec0ff */
[----:B------:R-:W-:Y:S01]  /*0f50*/  ULDC.64 UR6, c[0x0][0x288] ;  /* 0x0000a20000067ab9 */ /* 0x000fe20000000a00 */
[----:B------:R-:W-:Y:S01]  /*0f60*/  SHF.R.U32.HI R0, RZ, 0x2, R4 ;  /* 0x00000002ff007819 */ /* 0x000fe20000011604 */
[----:B------:R-:W-:Y:S01]  /*0f70*/  UIADD3 UR4, UR7, 0x3f, URZ ;  /* 0x0000003f07047890 */ /* 0x000fe2000fffe03f */
[----:B------:R-:W-:Y:S01]  /*0f80*/  SHF.R.U32.HI R5, RZ, 0x1, R5 ;  /* 0x00000001ff057819 */ /* 0x000fe20000011605 */
[----:B------:R-:W-:Y:S01]  /*0f90*/  IMAD.SHL.U32 R3, R14, 0x40, RZ ;  /* 0x000000400e037824 */ /* 0x000fe200078e00ff */
[----:B------:R-:W-:Y:S01]  /*0fa0*/  LOP3.LUT R0, R0, 0x7, RZ, 0xc0, !PT ;  /* 0x0000000700007812 */ /* 0x000fe200078ec0ff */
[----:B------:R-:W4:Y:S01]  /*0fb0*/  LDC.64 R92, c[0x0][0x5c8] ;  /* 0x00017200ff5c7b82 */ /* 0x000f220000000a00 */
[----:B------:R-:W-:Y:S01]  /*0fc0*/  USHF.R.S32.HI UR5, URZ, 0x1f, UR4 ;  /* 0x0000001f3f057899 */ /* 0x000fe20008011404 */
[----:B------:R-:W-:Y:S01]  /*0fd0*/  LOP3.LUT R5, R5, 0x30, RZ, 0xc0, !PT ;  /* 0x0000003005057812 */ /* 0x000fe200078ec0ff */
[----:B01----:R-:W-:Y:S01]  /*0fe0*/  IMAD.MOV.U32 R7, RZ, RZ, 0x1 ;  /* 0x00000001ff077424 */ /* 0x003fe200078e00ff */
[--C-:B------:R-:W-:Y:S01]  /*0ff0*/  LOP3.LUT R22, R3, 0x40, R0.reuse, 0xe2, !PT ;  /* 0x0000004003167812 */ /* 0x100fe200078ee200 */
[----:B------:R-:W-:Y:S01]  /*1000*/  ULEA.HI UR5, UR5, UR4, URZ, 0x6 ;  /* 0x0000000405057291 */ /* 0x000fe2000f8f303f */
[-C--:B------:R-:W-:Y:S01]  /*1010*/  IADD3 R3, RZ, -R5.reuse, -R0 ;  /* 0x80000005ff037210 */ /* 0x080fe20007ffe800 */
[----:B------:R-:W-:Y:S01]  /*1020*/  IMAD.U32 R6, RZ, RZ, UR6 ;  /* 0x00000006ff067e24 */ /* 0x000fe2000f8e00ff */
[----:B------:R-:W0:Y:S01]  /*1030*/  LDC R95, c[0x0][0x600] ;  /* 0x00018000ff5f7b82 */ /* 0x000e220000000800 */
[----:B------:R-:W-:Y:S01]  /*1040*/  LOP3.LUT R22, R22, R5, RZ, 0xfc, !PT ;  /* 0x0000000516167212 */ /* 0x000fe200078efcff */
[----:B------:R-:W-:Y:S01]  /*1050*/  IMAD.MOV.U32 R5, RZ, RZ, -0x1 ;  /* 0xffffffffff057424 */ /* 0x000fe200078e00ff */
[----:B------:R-:W-:Y:S01]  /*1060*/  USHF.R.S32.HI UR43, URZ, 0x6, UR5 ;  /* 0x000000063f2b7899 */ /* 0x000fe20008011405 */
[----:B--2---:R-:W-:Y:S01]  /*1070*/  LOP3.LUT R89, R4, 0x3, RZ, 0xc0, !PT ;  /* 0x0000000304597812 */ /* 0x004fe200078ec0ff */
[----:B------:R-:W-:Y:S01]  /*1080*/  IMAD R3, R14, -0x40, R3 ;  /* 0xffffffc00e037824 */ /* 0x000fe200078e0203 */
[----:B------:R-:W-:Y:S01]  /*1090*/  LOP3.LUT R94, R4, 0x80, RZ, 0xc0, !PT ;  /* 0x00000080045e7812 */ /* 0x000fe200078ec0ff */
[----:B------:R-:W-:Y:S01]  /*10a0*/  UISETP.LT.AND UP0, UPT, UR43, 0x1, UPT ;  /* 0x000000012b00788c */ /* 0x000fe2000bf01270 */
[-C--:B---3--:R-:W-:Y:S01]  /*10b0*/  SHF.L.U32 R5, R5, R90.reuse, RZ ;  /* 0x0000005a05057219 */ /* 0x088fe200000006ff */
[----:B------:R-:W-:Y:S01]  /*10c0*/  ULDC UR4, c[0x0][0x284] ;  /* 0x0000a10000047ab9 */ /* 0x000fe20000000800 */
[----:B------:R-:W-:Y:S01]  /*10d0*/  IMAD R89, R89, -0x2, R6 ;  /* 0xfffffffe59597824 */ /* 0x000fe200078e0206 */
[----:B------:R-:W-:Y:S01]  /*10e0*/  USEL UR44, UR43, 0x1, UP0 ;  /* 0x000000012b2c7887 */ /* 0x000fe20008000000 */
[----:B------:R-:W-:Y:S01]  /*10f0*/  SHF.L.U32 R90, R7, R90, RZ ;  /* 0x0000005a075a7219 */ /* 0x000fe200000006ff */
[----:B------:R-:W-:Y:S01]  /*1100*/  VIADD R97, R3, UR4 ;  /* 0x0000000403617c36 */ /* 0x000fe20008000000 */
[----:B------:R-:W-:Y:S01]  /*1110*/  LOP3.LUT R98, R18, 0x1, RZ, 0xfc, !PT ;  /* 0x0000000112627812 */ /* 0x000fe200078efcff */
[----:B------:R-:W-:Y:S01]  /*1120*/  IMAD.MOV.U32 R23, RZ, RZ, RZ ;  /* 0x000000ffff177224 */ /* 0x000fe200078e00ff */
[C---:B----4-:R-:W-:Y:S01]  /*1130*/  SHF.L.U64.HI R91, R92.reuse, 0x3, R93 ;  /* 0x000000035c5b7819 */ /* 0x050fe2000001025d */
[----:B------:R-:W-:Y:S01]  /*1140*/  IMAD.SHL.U32 R92, R92, 0x8, RZ ;  /* 0x000000085c5c7824 */ /* 0x000fe200078e00ff */
[----:B------:R-:W-:Y:S01]  /*1150*/  SHF.R.U32.HI R94, RZ, 0x7, R94 ;  /* 0x00000007ff5e7819 */ /* 0x000fe2000001165e */
[----:B------:R-:W-:Y:S01]  /*1160*/  IMAD.SHL.U32 R93, R4, 0x2, RZ ;  /* 0x00000002045d7824 */ /* 0x000fe200078e00ff */
[----:B------:R-:W-:Y:S01]  /*1170*/  LOP3.LUT R96, RZ, R5, RZ, 0x33, !PT ;  /* 0x00000005ff607212 */ /* 0x000fe200078e33ff */
[----:B------:R-:W-:Y:S01]  /*1180*/  UIADD3 UR44, UR43, -UR44, URZ ;  /* 0x8000002c2b2c7290 */ /* 0x000fe2000fffe03f */
[----:B------:R-:W-:Y:S01]  /*1190*/  UMOV UR40, URZ ;  /* 0x0000003f00287c82 */ /* 0x000fe20008000000 */
[----:B0-----:R-:W-:Y:S01]  /*11a0*/  VIADD R95, R95, 0xffffffff ;  /* 0xffffffff5f5f7836 */ /* 0x001fe20000000000 */
[----:B------:R-:W-:-:S09]  /*11b0*/  UMOV UR42, URZ ;  /* 0x0000003f002a7c82 */ /* 0x000fd20008000000 */
.L_x_158:
[----:B0-----:R-:W0:Y:S01]  /*11c0*/  SHFL.IDX PT, R0, R94, RZ, 0x1f ;  /* 0x00001fff5e007589 */ /* 0x001e2200000e0000 */
[----:B-1----:R-:W1:Y:S01]  /*11d0*/  S2UR UR7, SR_CgaCtaId ;  /* 0x00000000000779c3 */ /* 0x002e620000008800 */
[----:B------:R-:W-:Y:S01]  /*11e0*/  UMOV UR6, 0x400 ;  /* 0x0000040000067882 */ /* 0x000fe20000000000 */
[----:B0-----:R-:W-:Y:S01]  /*11f0*/  R2UR UR4, R0 ;  /* 0x00000000000472ca */ /* 0x001fe200000e0000 */
[----:B-1----:R-:W-:-:S12]  /*1200*/  ULEA UR46, UR7, UR6, 0x18 ;  /* 0x00000006072e7291 */ /* 0x002fd8000f8ec03f */
[----:B------:R-:W-:-:S04]  /*1210*/  ULEA.HI UR5, UR4, UR4, URZ, 0x1 ;  /* 0x0000000404057291 */ /* 0x000fc8000f8f083f */
[----:B------:R-:W-:-:S04]  /*1220*/  ULOP3.LUT UR5, UR5, 0x7fffe, URZ, 0xc0, !UPT ;  /* 0x0007fffe05057892 */ /* 0x000fc8000f8ec03f */
[----:B------:R-:W-:-:S03]  /*1230*/  UIADD3 UR5, UR4, -UR5, URZ ;  /* 0x8000000504057290 */ /* 0x000fc6000fffe03f */
[----:B------:R-:W-:Y:S01]  /*1240*/  ULDC UR4, c[0x0][0x28c] ;  /* 0x0000a30000047ab9 */ /* 0x000fe20000000800 */
[----:B------:R-:W-:Y:S01]  /*1250*/  ULEA UR5, UR5, UR46, 0xd ;  /* 0x0000002e05057291 */ /* 0x000fe2000f8e683f */
[----:B------:R-:W-:-:S03]  /*1260*/  ISETP.LT.AND P0, PT, RZ, UR4, PT ;  /* 0x00000004ff007c0c */ /* 0x000fc6000bf01270 */
[----:B------:R-:W-:-:S04]  /*1270*/  UIADD3 UR5, UR5, 0x100, URZ ;  /* 0x0000010005057890 */ /* 0x000fc8000fffe03f */
[----:B------:R-:W-:-:S04]  /*1280*/  USHF.R.U32.HI UR5, URZ, 0x4, UR5 ;  /* 0x000000043f057899 */ /* 0x000fc80008011605 */
[----:B------:R-:W-:-:S04]  /*1290*/  ULOP3.LUT UR5, UR5, 0x3fff, URZ, 0xc0, !UPT ;  /* 0x00003fff05057892 */ /* 0x000fc8000f8ec03f */
[----:B------:R-:W-:Y:S01]  /*12a0*/  ULOP3.LUT UR45, UR5, 0x10000, URZ, 0xfc, !UPT ;  /* 0x00010000052d7892 */ /* 0x000fe2000f8efc3f */
[----:B---345:R-:W-:Y:S11]  /*12b0*/  @P0 BRA `(.L_x_13) ;  /* 0x0000000000400947 */ /* 0x038ff60003800000 */
[----:B------:R-:W-:Y:S01]  /*12c0*/  MOV R0, 0x0 ;  /* 0x0000000000007802 */ /* 0x000fe20000000f00 */
[----:B------:R-:W-:Y:S01]  /*12d0*/  ULDC.64 UR4, c[0x4][0x68] ;  /* 0x01001a0000047ab9 */ /* 0x000fe20000000a00 */
[----:B------:R-:W-:Y:S01]  /*12e0*/  ULDC.64 UR6, c[0x4][0x8] ;  /* 0x0100020000067ab9 */ /* 0x000fe20000000a00 */
[----:B------:R-:W-:Y:S01]  /*12f0*/  IMAD.U32 R4, RZ, RZ, UR4 ;  /* 0x00000004ff047e24 */ /* 0x000fe2000f8e00ff */
[----:B------:R0:W1:Y:S01]  /*1300*/  LDC.64 R14, c[0x4][R0] ;  /* 0x01000000000e7b82 */ /* 0x0000620000000a00 */
[----:B------:R-:W-:Y:S01]  /*1310*/  IMAD.U32 R5, RZ, RZ, UR5 ;  /* 0x00000005ff057e24 */ /* 0x000fe2000f8e00ff */
[----:B------:R-:W-:Y:S01]  /*1320*/  ULDC.64 UR4, c[0x4][0x70] ;  /* 0x01001c0000047ab9 */ /* 0x000fe20000000a00 */
[----:B------:R-:W-:Y:S02]  /*1330*/  IMAD.U32 R10, RZ, RZ, UR6 ;  /* 0x00000006ff0a7e24 */ /* 0x000fe4000f8e00ff */
[----:B------:R-:W-:Y:S02]  /*1340*/  IMAD.U32 R6, RZ, RZ, UR4 ;  /* 0x00000004ff067e24 */ /* 0x000fe4000f8e00ff */
[----:B------:R-:W-:-:S02]  /*1350*/  IMAD.U32 R7, RZ, RZ, UR5 ;  /* 0x00000005ff077e24 */ /* 0x000fc4000f8e00ff */
[----:B------:R-:W-:Y:S02]  /*1360*/  IMAD.U32 R11, RZ, RZ, UR7 ;  /* 0x00000007ff0b7e24 */ /* 0x000fe4000f8e00ff */
[----:B------:R-:W-:Y:S02]  /*1370*/  IMAD.MOV.U32 R8, RZ, RZ, 0x1e1 ;  /* 0x000001e1ff087424 */ /* 0x000fe400078e00ff */
[----:B------:R-:W-:Y:S02]  /*1380*/  IMAD.MOV.U32 R12, RZ, RZ, 0x1 ;  /* 0x00000001ff0c7424 */ /* 0x000fe400078e00ff */
[----:B0-----:R-:W-:-:S07]  /*1390*/  IMAD.MOV.U32 R13, RZ, RZ, RZ ;  /* 0x000000ffff0d7224 */ /* 0x001fce00078e00ff */
[----:B------:R-:W-:-:S07]  /*13a0*/  LEPC R20, `(.L_x_13) ;  /* 0x000000001014794e */ /* 0x000fce0000000000 */
[----:B-1---5:R-:W-:Y:S05]  /*13b0*/  CALL.ABS.NOINC R14 ;  /* 0x000000000e007343 */ /* 0x022fea0003c00000 */
.L_x_13:
[----:B------:R-:W-:-:S13]  /*13c0*/  ISETP.NE.AND P0, PT, R98, 0x3, PT ;  /* 0x000000036200780c */ /* 0x000fda0003f05270 */
[----:B------:R-:W-:Y:S05]  /*13d0*/  @!P0 BRA `(.L_x_14) ;  /* 0x0000000000048947 */ /* 0x000fea0003800000 */
[----:B------:R-:W-:Y:S01]  /*13e0*/  BPT.TRAP 0x1 ;  /* 0x000000040000795c */ /* 0x000fe20000300000 */
.L_x_14:
[----:B------:R-:W-:Y:S02]  /*13f0*/  IMAD.U32 R3, RZ, RZ, UR42 ;  /* 0x0000002aff037e24 */ /* 0x000fe4000f8e00ff */
[----:B------:R-:W-:-:S03]  /*1400*/  IMAD.U32 R0, RZ, RZ, UR40 ;  /* 0x00000028ff007e24 */ /* 0x000fc6000f8e00ff */
[----:B------:R-:W-:Y:S02]  /*1410*/  LEA R3, R3, UR46, 0x3 ;  /* 0x0000002e03037c11 */ /* 0x000fe4000f8e18ff */
[----:B------:R-:W-:-:S04]  /*1420*/  SHF.L.U32 R0, R0, 0x1f, RZ ;  /* 0x0000001f00007819 */ /* 0x000fc800000006ff */
[----:B------:R0:W1:Y:S01]  /*1430*/  SYNCS.PHASECHK.TRANS64.TRYWAIT P1, [R3+URZ], R0 ;  /* 0x00000000030075a7 */ /* 0x000062000802017f */
[----:B------:R-:W-:Y:S05]  /*1440*/  @!P0 BRA `(.L_x_15) ;  /* 0x0000000000048947 */ /* 0x000fea0003800000 */
[----:B------:R-:W-:Y:S01]  /*1450*/  BPT.TRAP 0x1 ;  /* 0x000000040000795c */ /* 0x000fe20000300000 */
.L_x_15:
[----:B------:R-:W-:-:S05]  /*1460*/  IMAD.U32 R4, RZ, RZ, UR44 ;  /* 0x0000002cff047e24 */ /* 0x000fca000f8e00ff */
[----:B------:R-:W-:Y:S01]  /*1470*/  ISETP.GE.AND P2, PT, R4, 0x1, PT ;  /* 0x000000010400780c */ /* 0x000fe20003f46270 */
[----:B-1----:R-:W-:-:S12]  /*1480*/  @P1 BRA `(.L_x_16) ;  /* 0x0000000000081947 */ /* 0x002fd80003800000 */
[----:B------:R-:W1:Y:S02]  /*1490*/  SYNCS.PHASECHK.TRANS64.TRYWAIT P1, [R3+URZ], R0 ;  /* 0x00000000030075a7 */ /* 0x000e64000802017f */
[----:B-1----:R-:W-:Y:S05]  /*14a0*/  @!P1 BRA `(.L_x_17) ;  /* 0x0000006800809947 */ /* 0x002fea0003800000 */
.L_x_16:
[----:B------:R-:W-:Y:S05]  /*14b0*/  WARPSYNC.ALL ;  /* 0x0000000000007948 */ /* 0x000fea0003800000 */
[----:B------:R-:W-:Y:S01]  /*14c0*/  UIADD3 UR4, UR46, 0x20100, URZ ;  /* 0x000201002e047890 */ /* 0x000fe2000fffe03f */
[----:B------:R-:W-:Y:S01]  /*14d0*/  WARPGROUP.ARRIVE ;  /* 0x00000000000079c5 */ /* 0x000fe20000000000 */
[----:B------:R-:W-:Y:S02]  /*14e0*/  ULEA UR5, UR42, UR45, 0xb ;  /* 0x0000002d2a057291 */ /* 0x000fe4000f8e583f */
[----:B------:R-:W-:Y:S01]  /*14f0*/  USHF.R.U32.HI UR4, URZ, 0x4, UR4 ;  /* 0x000000043f047899 */ /* 0x000fe20008011604 */
[----:B------:R-:W-:Y:S01]  /*1500*/  UMOV UR9, 0x40000040 ;  /* 0x4000004000097882 */ /* 0x000fe20000000000 */
[----:B------:R-:W-:-:S02]  /*1510*/  UMOV UR11, 0x40000040 ;  /* 0x40000040000b7882 */ /* 0x000fc40000000000 */
[----:B------:R-:W-:Y:S01]  /*1520*/  ULOP3.LUT UR4, UR4, 0x3fff, URZ, 0xc0, !UPT ;  /* 0x00003fff04047892 */ /* 0x000fe2000f8ec03f */
[----:B------:R-:W-:-:S03]  /*1530*/  UMOV UR8, UR5 ;  /* 0x0000000500087c82 */ /* 0x000fc60008000000 */
[----:B------:R-:W-:-:S04]  /*1540*/  ULOP3.LUT UR4, UR4, 0x10000, URZ, 0xfc, !UPT ;  /* 0x0001000004047892 */ /* 0x000fc8000f8efc3f */
[----:B------:R-:W-:-:S07]  /*1550*/  ULEA UR6, UR42, UR4, 0xb ;  /* 0x000000042a067291 */ /* 0x000fce000f8e583f */
[----:B------:R-:W-:Y:S02]  /*1560*/  UMOV UR10, UR6 ;  /* 0x00000006000a7c82 */ /* 0x000fe40008000000 */
[----:B------:R-:W-:Y:S01]  /*1570*/  HGMMA.64x128x8.F32.TF32 R24, gdesc[UR8], RZ, !UPT, gsb0 ;  /* 0x05e00000081879f0 */ /* 0x000fe2000c0028ff */
[----:B------:R-:W-:Y:S02]  /*1580*/  UIADD3 UR8, UR5, 0x2, URZ ;  /* 0x0000000205087890 */ /* 0x000fe4000fffe03f */
[----:B------:R-:W-:Y:S01]  /*1590*/  UIADD3 UR10, UR6, 0x2, URZ ;  /* 0x00000002060a7890 */ /* 0x000fe2000fffe03f */
[----:B------:R-:W-:Y:S01]  /*15a0*/  UMOV UR9, 0x40000040 ;  /* 0x4000004000097882 */ /* 0x000fe20000000000 */
[----:B------:R-:W-:Y:S01]  /*15b0*/  UMOV UR11, 0x40000040 ;  /* 0x40000040000b7882 */ /* 0x000fe20000000000 */
[----:B------:R-:W-:Y:S02]  /*15c0*/  WARPGROUP.DEPBAR.LE gsb0, 0x0 ;  /* 0x00008000000079c5 */ /* 0x000fe40000010000 */
[----:B------:R-:W-:-:S06]  /*15d0*/  WARPGROUP.ARRIVE ;  /* 0x00000000000079c5 */ /* 0x000fcc0000000000 */
[----:B------:R-:W-:Y:S01]  /*15e0*/  HGMMA.64x128x8.F32.TF32 R24, gdesc[UR8], R24, gsb0 ;  /* 0x05e00000081879f0 */ /* 0x000fe20008002818 */
        /* <DEDUP_REMOVED lines=41> */
[----:B------:R-:W-:Y:S03]  /*1880*/  HGMMA.64x128x8.F32.TF32 R24, gdesc[UR8], R24, gsb0 ;  /* 0x05e00000081879f0 */ /* 0x000fe60008002818 */
[----:B------:R-:W-:Y:S02]  /*1890*/  WARPGROUP.DEPBAR.LE gsb0, 0x0 ;  /* 0x00008000000079c5 */ /* 0x000fe40000010000 */
[----:B------:R-:W-:Y:S05]  /*18a0*/  @!P2 BRA `(.L_x_18) ;  /* 0x00000004008ca947 */ /* 0x000fea0003800000 */
[----:B------:R-:W-:Y:S01]  /*18b0*/  UIADD3 UR5, UR42, 0x1, URZ ;  /* 0x000000012a057890 */ /* 0x000fe2000fffe03f */
[----:B01----:R-:W-:-:S03]  /*18c0*/  IMAD.U32 R0, RZ, RZ, UR44 ;  /* 0x0000002cff007e24 */ /* 0x003fc6000f8e00ff */
[----:B------:R-:W-:-:S04]  /*18d0*/  UISETP.NE.AND UP0, UPT, UR5, 0x4, UPT ;  /* 0x000000040500788c */ /* 0x000fc8000bf05270 */
[----:B------:R-:W-:Y:S02]  /*18e0*/  USEL UR6, URZ, 0x1, UP0 ;  /* 0x000000013f067887 */ /* 0x000fe40008000000 */
[----:B------:R-:W-:Y:S02]  /*18f0*/  USEL UR5, UR5, URZ, UP0 ;  /* 0x0000003f05057287 */ /* 0x000fe40008000000 */
[----:B------:R-:W-:-:S06]  /*1900*/  ULOP3.LUT UR6, UR40, UR6, URZ, 0x3c, !UPT ;  /* 0x0000000628067292 */ /* 0x000fcc000f8e3c3f */
[----:B------:R-:W-:Y:S01]  /*1910*/  IMAD.U32 R5, RZ, RZ, UR6 ;  /* 0x00000006ff057e24 */ /* 0x000fe2000f8e00ff */
[----:B------:R-:W-:-:S06]  /*1920*/  UMOV UR6, UR42 ;  /* 0x0000002a00067c82 */ /* 0x000fcc0008000000 */
.L_x_25:
[----:B01----:R-:W-:Y:S05]  /*1930*/  @!P0 BRA `(.L_x_19) ;  /* 0x0000000000048947 */ /* 0x003fea0003800000 */
[----:B------:R-:W-:Y:S01]  /*1940*/  BPT.TRAP 0x1 ;  /* 0x000000040000795c */ /* 0x000fe20000300000 */
.L_x_19:
[----:B------:R-:W0:Y:S01]  /*1950*/  S2UR UR8, SR_CgaCtaId ;  /* 0x00000000000879c3 */ /* 0x000e220000008800 */
[----:B------:R-:W-:Y:S01]  /*1960*/  UMOV UR7, 0x400 ;  /* 0x0000040000077882 */ /* 0x000fe20000000000 */
[----:B------:R-:W-:Y:S01]  /*1970*/  SHF.L.U32 R3, R5, 0x1f, RZ ;  /* 0x0000001f05037819 */ /* 0x000fe200000006ff */
[----:B0-----:R-:W-:-:S04]  /*1980*/  ULEA UR7, UR8, UR7, 0x18 ;  /* 0x0000000708077291 */ /* 0x001fc8000f8ec03f */
[----:B------:R-:W-:-:S09]  /*1990*/  ULEA UR8, UR5, UR7, 0x3 ;  /* 0x0000000705087291 */ /* 0x000fd2000f8e183f */
[----:B------:R0:W1:Y:S01]  /*19a0*/  SYNCS.PHASECHK.TRANS64.TRYWAIT P1, [UR8], R3 ;  /* 0x00000003ff0075a7 */ /* 0x0000620008020148 */
[----:B------:R-:W-:Y:S05]  /*19b0*/  @!P0 BRA `(.L_x_20) ;  /* 0x0000000000048947 */ /* 0x000fea0003800000 */
[----:B------:R-:W-:Y:S01]  /*19c0*/  BPT.TRAP 0x1 ;  /* 0x000000040000795c */ /* 0x000fe20000300000 */
.L_x_20:
[----:B-1----:R-:W-:Y:S05]  /*19d0*/  @P1 BRA `(.L_x_21) ;  /* 0x0000000000081947 */ /* 0x002fea0003800000 */
[----:B------:R-:W1:Y:S02]  /*19e0*/  SYNCS.PHASECHK.TRANS64.TRYWAIT P1, [UR8], R3 ;  /* 0x00000003ff0075a7 */ /* 0x000e640008020148 */
[----:B-1----:R-:W-:Y:S05]  /*19f0*/  @!P1 BRA `(.L_x_22) ;  /* 0x0000006400409947 */ /* 0x002fea0003800000 */
.L_x_21:
[----:B------:R-:W-:Y:S01]  /*1a00*/  ULEA UR12, UR5, UR45, 0xb ;  /* 0x0000002d050c7291 */ /* 0x000fe2000f8e583f */
[----:B------:R-:W-:Y:S01]  /*1a10*/  WARPGROUP.ARRIVE ;  /* 0x00000000000079c5 */ /* 0x000fe20000000000 */
[----:B------:R-:W-:Y:S01]  /*1a20*/  ULEA UR13, UR5, UR4, 0xb ;  /* 0x00000004050d7291 */ /* 0x000fe2000f8e583f */
[----:B------:R-:W-:Y:S01]  /*1a30*/  UMOV UR9, 0x40000040 ;  /* 0x4000004000097882 */ /* 0x000fe20000000000 */
[----:B------:R-:W-:-:S03]  /*1a40*/  UMOV UR11, 0x40000040 ;  /* 0x40000040000b7882 */ /* 0x000fc60000000000 */
[----:B------:R-:W-:Y:S02]  /*1a50*/  UMOV UR8, UR12 ;  /* 0x0000000c00087c82 */ /* 0x000fe40008000000 */
[----:B------:R-:W-:Y:S02]  /*1a60*/  UMOV UR10, UR13 ;  /* 0x0000000d000a7c82 */ /* 0x000fe40008000000 */
[----:B------:R-:W-:Y:S01]  /*1a70*/  HGMMA.64x128x8.F32.TF32 R24, gdesc[UR8], R24, gsb0 ;  /* 0x05e00000081879f0 */ /* 0x000fe20008002818 */
[----:B------:R-:W-:Y:S02]  /*1a80*/  UIADD3 UR8, UR12, 0x2, URZ ;  /* 0x000000020c087890 */ /* 0x000fe4000fffe03f */
[----:B------:R-:W-:Y:S01]  /*1a90*/  UIADD3 UR10, UR13, 0x2, URZ ;  /* 0x000000020d0a7890 */ /* 0x000fe2000fffe03f */
[----:B------:R-:W-:Y:S01]  /*1aa0*/  UMOV UR9, 0x40000040 ;  /* 0x4000004000097882 */ /* 0x000fe20000000000 */
[----:B------:R-:W-:Y:S01]  /*1ab0*/  UMOV UR11, 0x40000040 ;  /* 0x40000040000b7882 */ /* 0x000fe20000000000 */
[----:B------:R-:W-:-:S02]  /*1ac0*/  WARPGROUP.DEPBAR.LE gsb0, 0x0 ;  /* 0x00008000000079c5 */ /* 0x000fc40000010000 */
        /* <DEDUP_REMOVED lines=46> */
[----:B------:R-:W-:Y:S01]  /*1db0*/  BPT.TRAP 0x1 ;  /* 0x000000040000795c */ /* 0x000fe20000300000 */
.L_x_23:
[----:B------:R-:W-:Y:S01]  /*1dc0*/  ULEA UR7, UR6, UR7, 0x3 ;  /* 0x0000000706077291 */ /* 0x000fe2000f8e183f */
[----:B------:R-:W-:-:S03]  /*1dd0*/  ISETP.GT.U32.AND P1, PT, R18, 0x1, PT ;  /* 0x000000011200780c */ /* 0x000fc60003f24070 */
[----:B------:R-:W-:-:S04]  /*1de0*/  UIADD3 UR7, UR7, 0x20, URZ ;  /* 0x0000002007077890 */ /* 0x000fc8000fffe03f */
[----:B------:R-:W-:-:S09]  /*1df0*/  UPRMT UR7, URZ, 0x654, UR7 ;  /* 0x000006543f077896 */ /* 0x000fd20008000007 */
[----:B------:R-:W-:Y:S01]  /*1e00*/  SYNCS.ARRIVE.TRANS64.RED.A1T0 RZ, [UR7], RZ ;  /* 0x000000ffffff79a7 */ /* 0x000fe20008100407 */
[----:B------:R-:W-:Y:S05]  /*1e10*/  @P1 BRA `(.L_x_24) ;  /* 0x0000000000041947 */ /* 0x000fea0003800000 */
[----:B------:R-:W-:Y:S01]  /*1e20*/  BPT.TRAP 0x1 ;  /* 0x000000040000795c */ /* 0x000fe20000300000 */
.L_x_24:
[----:B------:R-:W-:Y:S01]  /*1e30*/  UIADD3 UR5, UR5, 0x1, URZ ;  /* 0x0000000105057890 */ /* 0x000fe2000fffe03f */
[C---:B------:R-:W-:Y:S01]  /*1e40*/  ISETP.GT.AND P1, PT, R0.reuse, 0x1, PT ;  /* 0x000000010000780c */ /* 0x040fe20003f24270 */
[----:B------:R-:W-:Y:S01]  /*1e50*/  UIADD3 UR6, UR6, 0x1, URZ ;  /* 0x0000000106067890 */ /* 0x000fe2000fffe03f */
[----:B------:R-:W-:Y:S01]  /*1e60*/  VIADD R0, R0, 0xffffffff ;  /* 0xffffffff00007836 */ /* 0x000fe20000000000 */
[----:B------:R-:W-:Y:S02]  /*1e70*/  UISETP.NE.AND UP0, UPT, UR5, 0x4, UPT ;  /* 0x000000040500788c */ /* 0x000fe4000bf05270 */
[----:B------:R-:W-:Y:S02]  /*1e80*/  UISETP.NE.AND UP1, UPT, UR6, 0x4, UPT ;  /* 0x000000040600788c */ /* 0x000fe4000bf25270 */
[----:B------:R-:W-:Y:S02]  /*1e90*/  USEL UR7, URZ, 0x1, UP0 ;  /* 0x000000013f077887 */ /* 0x000fe40008000000 */
[----:B------:R-:W-:-:S02]  /*1ea0*/  USEL UR5, UR5, URZ, UP0 ;  /* 0x0000003f05057287 */ /* 0x000fc40008000000 */
[----:B------:R-:W-:Y:S02]  /*1eb0*/  USEL UR6, UR6, URZ, UP1 ;  /* 0x0000003f06067287 */ /* 0x000fe40008800000 */
[----:B------:R-:W-:Y:S01]  /*1ec0*/  LOP3.LUT R5, R5, UR7, RZ, 0x3c, !PT ;  /* 0x0000000705057c12 */ /* 0x000fe2000f8e3cff */
[----:B------:R-:W-:Y:S09]  /*1ed0*/  @P1 BRA `(.L_x_25) ;  /* 0xfffffff800941947 */ /* 0x000ff2000383ffff */
.L_x_18:
[----:B01----:R-:W0:Y:S02]  /*1ee0*/  LDC R0, c[0x0][0x28c] ;  /* 0x0000a300ff007b82 */ /* 0x003e240000000800 */
[----:B0-----:R-:W-:-:S13]  /*1ef0*/  ISETP.GE.AND P1, PT, R0, 0x1, PT ;  /* 0x000000010000780c */ /* 0x001fda0003f26270 */
[----:B------:R-:W-:Y:S05]  /*1f00*/  @!P1 BRA `(.L_x_26) ;  /* 0x0000000000389947 */ /* 0x000fea0003800000 */
[----:B------:R-:W-:Y:S05]  /*1f10*/  @!P0 BRA `(.L_x_27) ;  /* 0x0000000000048947 */ /* 0x000fea0003800000 */
[----:B------:R-:W-:Y:S01]  /*1f20*/  BPT.TRAP 0x1 ;  /* 0x000000040000795c */ /* 0x000fe20000300000 */
.L_x_27:
[----:B------:R-:W0:Y:S01]  /*1f30*/  S2UR UR6, SR_CgaCtaId ;  /* 0x00000000000679c3 */ /* 0x000e220000008800 */
[----:B------:R-:W-:Y:S01]  /*1f40*/  UIADD3 UR4, UR44, UR42, URZ ;  /* 0x0000002a2c047290 */ /* 0x000fe2000fffe03f */
[----:B------:R-:W-:Y:S01]  /*1f50*/  ISETP.GT.U32.AND P0, PT, R18, 0x1, PT ;  /* 0x000000011200780c */ /* 0x000fe20003f04070 */
[----:B------:R-:W-:Y:S02]  /*1f60*/  UMOV UR5, 0x400 ;  /* 0x0000040000057882 */ /* 0x000fe40000000000 */
[----:B------:R-:W-:-:S04]  /*1f70*/  USHF.L.U32 UR4, UR4, 0x3, URZ ;  /* 0x0000000304047899 */ /* 0x000fc8000800063f */
[----:B------:R-:W-:Y:S02]  /*1f80*/  ULOP3.LUT UR4, UR4, 0x18, URZ, 0xc0, !UPT ;  /* 0x0000001804047892 */ /* 0x000fe4000f8ec03f */
[----:B0-----:R-:W-:-:S04]  /*1f90*/  ULEA UR5, UR6, UR5, 0x18 ;  /* 0x0000000506057291 */ /* 0x001fc8000f8ec03f */
[----:B------:R-:W-:-:S04]  /*1fa0*/  UIADD3 UR4, UR5, 0x20, UR4 ;  /* 0x0000002005047890 */ /* 0x000fc8000fffe004 */
[----:B------:R-:W-:-:S09]  /*1fb0*/  UPRMT UR4, URZ, 0x654, UR4 ;  /* 0x000006543f047896 */ /* 0x000fd20008000004 */
[----:B------:R-:W-:Y:S01]  /*1fc0*/  SYNCS.ARRIVE.TRANS64.RED.A1T0 RZ, [UR4], RZ ;  /* 0x000000ffffff79a7 */ /* 0x000fe20008100404 */
[----:B------:R-:W-:Y:S05]  /*1fd0*/  @P0 BRA `(.L_x_26) ;  /* 0x0000000000040947 */ /* 0x000fea0003800000 */
[----:B------:R-:W-:Y:S01]  /*1fe0*/  BPT.TRAP 0x1 ;  /* 0x000000040000795c */ /* 0x000fe20000300000 */
.L_x_26:
[----:B------:R-:W-:Y:S01]  /*1ff0*/  IMAD.SHL.U32 R6, R100, 0x80, RZ ;  /* 0x0000008064067824 */ /* 0x000fe200078e00ff */
[----:B------:R-:W-:Y:S01]  /*2000*/  ULDC UR6, c[0x0][0x288] ;  /* 0x0000a20000067ab9 */ /* 0x000fe20000000800 */
[----:B------:R-:W-:Y:S01]  /*2010*/  SHF.R.S32.HI R11, RZ, 0x1f, R99 ;  /* 0x0000001fff0b7819 */ /* 0x000fe20000011463 */
[C---:B------:R-:W-:Y:S01]  /*2020*/  IMAD.SHL.U32 R10, R101.reuse, 0x80, RZ ;  /* 0x00000080650a7824 */ /* 0x040fe200078e00ff */
[----:B------:R-:W-:Y:S01]  /*2030*/  ULDC.64 UR4, c[0x0][0x5d0] ;  /* 0x0001740000047ab9 */ /* 0x000fe20000000a00 */
[C---:B------:R-:W-:Y:S01]  /*2040*/  LOP3.LUT R8, R6.reuse, 0x6, R93, 0xf8, !PT ;  /* 0x0000000606087812 */ /* 0x040fe200078ef85d */
[----:B------:R-:W-:Y:S01]  /*2050*/  IMAD.WIDE R100, R101, 0x80, R22 ;  /* 0x0000008065647825 */ /* 0x000fe200078e0216 */
[----:B------:R-:W-:Y:S01]  /*2060*/  ISETP.GE.AND P0, PT, R6, UR6, PT ;  /* 0x0000000606007c0c */ /* 0x000fe2000bf06270 */
[----:B------:R-:W-:Y:S01]  /*2070*/  ULDC UR6, c[0x0][0x284] ;  /* 0x0000a10000067ab9 */ /* 0x000fe20000000800 */
[----:B------:R-:W-:Y:S01]  /*2080*/  SHF.R.S32.HI R9, RZ, 0x1f, R8 ;  /* 0x0000001fff097819 */ /* 0x000fe20000011408 */
[----:B------:R-:W-:Y:S01]  /*2090*/  IMAD R0, R11, UR4, RZ ;  /* 0x000000040b007c24 */ /* 0x000fe2000f8e02ff */
[----:B------:R-:W-:-:S03]  /*20a0*/  ISETP.GE.OR P0, PT, R10, UR6, P0 ;  /* 0x000000060a007c0c */ /* 0x000fc60008706670 */
[C---:B------:R-:W-:Y:S02]  /*20b0*/  IMAD R3, R99.reuse, UR5, R0 ;  /* 0x0000000563037c24 */ /* 0x040fe4000f8e0200 */
[----:B------:R-:W-:Y:S01]  /*20c0*/  IMAD.WIDE.U32 R4, R99, UR4, R8 ;  /* 0x0000000463047c25 */ /* 0x000fe2000f8e0008 */
[----:B------:R-:W-:-:S03]  /*20d0*/  ULDC.64 UR4, c[0x0][0x5c8] ;  /* 0x0001720000047ab9 */ /* 0x000fc60000000a00 */
[----:B------:R-:W-:Y:S02]  /*20e0*/  IMAD R7, R101, UR4, RZ ;  /* 0x0000000465077c24 */ /* 0x000fe4000f8e02ff */
[----:B------:R-:W-:Y:S02]  /*20f0*/  IMAD.IADD R5, R5, 0x1, R3 ;  /* 0x0000000105057824 */ /* 0x000fe400078e0203 */
[C---:B------:R-:W-:Y:S02]  /*2100*/  IMAD R7, R100.reuse, UR5, R7 ;  /* 0x0000000564077c24 */ /* 0x040fe4000f8e0207 */
[----:B------:R-:W-:-:S04]  /*2110*/  IMAD.WIDE.U32 R102, R100, UR4, R4 ;  /* 0x0000000464667c25 */ /* 0x000fc8000f8e0004 */
[----:B------:R-:W-:Y:S01]  /*2120*/  IMAD.MOV.U32 R0, RZ, RZ, -0x1 ;  /* 0xffffffffff007424 */ /* 0x000fe200078e00ff */
[----:B------:R-:W-:Y:S06]  /*2130*/  @P0 BRA `(.L_x_28) ;  /* 0x0000004000100947 */ /* 0x000fec0003800000 */
[----:B-----5:R-:W-:Y:S01]  /*2140*/  FSETP.NEU.AND P1, PT, R88, RZ, PT ;  /* 0x000000ff5800720b */ /* 0x020fe20003f2d000 */
[----:B------:R-:W-:Y:S01]  /*2150*/  IMAD.IADD R4, R89, 0x1, -R6 ;  /* 0x0000000159047824 */ /* 0x000fe200078e0a06 */
[----:B------:R-:W-:Y:S01]  /*2160*/  BSSY B0, `(.L_x_28) ;  /* 0x0000401000007945 */ /* 0x000fe20003800000 */
[----:B------:R-:W-:Y:S02]  /*2170*/  IMAD.IADD R3, R97, 0x1, -R10 ;  /* 0x0000000161037824 */ /* 0x000fe400078e0a0a */
[----:B------:R-:W-:Y:S01]  /*2180*/  IMAD.IADD R113, R103, 0x1, R7 ;  /* 0x0000000167717824 */ /* 0x000fe200078e0207 */
[----:B------:R-:W-:-:S04]  /*2190*/  ISETP.GT.AND P0, PT, R4, RZ, PT ;  /* 0x000000ff0400720c */ /* 0x000fc80003f04270 */
[----:B------:R-:W-:-:S03]  /*21a0*/  ISETP.GT.AND P2, PT, R3, RZ, P0 ;  /* 0x000000ff0300720c */ /* 0x000fc60000744270 */
[----:B------:R-:W-:Y:S10]  /*21b0*/  @!P1 BRA `(.L_x_29) ;  /* 0x0000002c001c9947 */ /* 0x000ff40003800000 */
[----:B------:R-:W0:Y:S01]  /*21c0*/  LDC.64 R106, c[0x0][0x5b8] ;  /* 0x00016e00ff6a7b82 */ /* 0x000e220000000a00 */
[----:B------:R-:W-:-:S07]  /*21d0*/  ULDC.64 UR4, c[0x0][0x5c0] ;  /* 0x0001700000047ab9 */ /* 0x000fce0000000a00 */
[----:B------:R-:W1:Y:S08]  /*21e0*/  LDC.64 R108, c[0x0][0x5b0] ;  /* 0x00016c00ff6c7b82 */ /* 0x000e700000000a00 */
[----:B------:R-:W2:Y:S01]  /*21f0*/  LDC.64 R110, c[0x0][0x5a8] ;  /* 0x00016a00ff6e7b82 */ /* 0x000ea20000000a00 */
[-C--:B0-----:R-:W-:Y:S02]  /*2200*/  IMAD R6, R11, R106.reuse, RZ ;  /* 0x0000006a0b067224 */ /* 0x081fe400078e02ff */
[----:B------:R-:W-:-:S04]  /*2210*/  IMAD.WIDE.U32 R104, R99, R106, R8 ;  /* 0x0000006a63687225 */ /* 0x000fc800078e0008 */
[----:B------:R-:W-:Y:S02]  /*2220*/  IMAD R103, R99, R107, R6 ;  /* 0x0000006b63677224 */ /* 0x000fe400078e0206 */
[-C--:B-1----:R-:W-:Y:S02]  /*2230*/  IMAD R5, R101, R108.reuse, RZ ;  /* 0x0000006c65057224 */ /* 0x082fe400078e02ff */
[----:B------:R-:W-:Y:S02]  /*2240*/  IMAD.IADD R13, R105, 0x1, R103 ;  /* 0x00000001690d7824 */ /* 0x000fe400078e0267 */
[----:B------:R-:W-:Y:S02]  /*2250*/  IMAD.MOV.U32 R12, RZ, RZ, R104 ;  /* 0x000000ffff0c7224 */ /* 0x000fe400078e0068 */
[C---:B------:R-:W-:Y:S02]  /*2260*/  IMAD R101, R100.reuse, R109, R5 ;  /* 0x0000006d64657224 */ /* 0x040fe400078e0205 */
[----:B------:R-:W-:-:S04]  /*2270*/  IMAD.WIDE.U32 R6, R100, R108, R12 ;  /* 0x0000006c64067225 */ /* 0x000fc800078e000c */
[----:B------:R-:W-:Y:S01]  /*2280*/  IMAD.IADD R5, R7, 0x1, R101 ;  /* 0x0000000107057824 */ /* 0x000fe200078e0265 */
[----:B--2---:R-:W-:-:S04]  /*2290*/  LEA R14, P1, R6, R110, 0x2 ;  /* 0x0000006e060e7211 */ /* 0x004fc800078210ff */
[----:B------:R-:W-:-:S05]  /*22a0*/  LEA.HI.X R15, R6, R111, R5, 0x2, P1 ;  /* 0x0000006f060f7211 */ /* 0x000fca00008f1405 */
[----:B------:R0:W2:Y:S01]  /*22b0*/  @P2 LDG.E.LTC128B R5, desc[UR36][R14.64] ;  /* 0x000000240e052981 */ /* 0x0000a2000c1e1920 */
[----:B------:R-:W-:Y:S01]  /*22c0*/  LEA R10, P3, R102, UR4, 0x2 ;  /* 0x00000004660a7c11 */ /* 0x000fe2000f8610ff */
[----:B------:R-:W-:Y:S01]  /*22d0*/  IMAD.WIDE.U32 R6, R100, R108, R8 ;  /* 0x0000006c64067225 */ /* 0x000fe200078e0008 */
[----:B------:R-:W-:Y:S01]  /*22e0*/  ISETP.GT.AND P1, PT, R4, 0x1, PT ;  /* 0x000000010400780c */ /* 0x000fe20003f24270 */
[----:B------:R-:W-:Y:S02]  /*22f0*/  BSSY B1, `(.L_x_30) ;  /* 0x0000012000017945 */ /* 0x000fe40003800000 */
[----:B------:R-:W-:Y:S02]  /*2300*/  IMAD.IADD R7, R101, 0x1, R7 ;  /* 0x0000000165077824 */ /* 0x000fe400078e0207 */
[----:B------:R-:W-:Y:S01]  /*2310*/  IMAD.WIDE.U32 R20, R99, R106, R6 ;  /* 0x0000006a63147225 */ /* 0x000fe200078e0006 */
[----:B0-----:R-:W-:-:S03]  /*2320*/  SHF.L.U64.HI R15, R108, 0x3, R109 ;  /* 0x000000036c0f7819 */ /* 0x001fc6000001026d */
[----:B------:R-:W-:Y:S01]  /*2330*/  IMAD.IADD R7, R103, 0x1, R21 ;  /* 0x0000000167077824 */ /* 0x000fe200078e0215 */
[----:B------:R-:W-:Y:S01]  /*2340*/  LEA R6, P4, R20, R110, 0x2 ;  /* 0x0000006e14067211 */ /* 0x000fe200078810ff */
[----:B------:R-:W-:-:S03]  /*2350*/  IMAD.SHL.U32 R14, R108, 0x8, RZ ;  /* 0x000000086c0e7824 */ /* 0x000fc600078e00ff */
[----:B------:R-:W-:Y:S01]  /*2360*/  LEA.HI.X R7, R20, R111, R7, 0x2, P4 ;  /* 0x0000006f14077211 */ /* 0x000fe200020f1407 */
[----:B------:R-:W-:Y:S01]  /*2370*/  IMAD.WIDE.U32 R20, R100, R108, R14 ;  /* 0x0000006c64147225 */ /* 0x000fe200078e000e */
[----:B--2---:R-:W-:-:S05]  /*2380*/  LOP3.LUT R11, R5, 0xffffe000, RZ, 0xc0, !PT ;  /* 0xffffe000050b7812 */ /* 0x004fca00078ec0ff */
[----:B------:R-:W-:-:S04]  /*2390*/  FMUL R11, R11, R88 ;  /* 0x000000580b0b7220 */ /* 0x000fc80000400000 */
[----:B------:R-:W-:Y:S01]  /*23a0*/  FFMA R107, R24, R19, R11 ;  /* 0x00000013186b7223 */ /* 0x000fe2000000000b */
[----:B------:R-:W-:Y:S02]  /*23b0*/  LEA.HI.X R11, R102, UR5, R113, 0x2, P3 ;  /* 0x00000005660b7c11 */ /* 0x000fe400098f1471 */
[----:B------:R-:W-:Y:S02]  /*23c0*/  ISETP.GT.AND P3, PT, R3, RZ, P1 ;  /* 0x000000ff0300720c */ /* 0x000fe40000f64270 */
[----:B------:R-:W-:-:S05]  /*23d0*/  F2FP.TF32.F32.PACK_B R107, R107 ;  /* 0x0000006bff6b723e */ /* 0x000fca00024050ff */
[----:B------:R0:W-:Y:S06]  /*23e0*/  @P2 STG.E desc[UR36][R10.64], R107 ;  /* 0x0000006b0a002986 */ /* 0x0001ec000c101924 */
[----:B------:R-:W-:Y:S05]  /*23f0*/  @!P3 BRA `(.L_x_31) ;  /* 0x000000000004b947 */ /* 0x000fea0003800000 */
[----:B------:R1:W5:Y:S02]  /*2400*/  LDG.E.LTC128B R5, desc[UR36][R6.64+0x4] ;  /* 0x0000042406057981 */ /* 0x000364000c1e1920 */
.L_x_31:
[----:B------:R-:W-:Y:S05]  /*2410*/  BSYNC B1 ;  /* 0x0000000000017941 */ /* 0x000fea0003800000 */
.L_x_30:
[----:B-----5:R-:W-:Y:S01]  /*2420*/  LOP3.LUT R15, R5, 0xffffe000, RZ, 0xc0, !PT ;  /* 0xffffe000050f7812 */ /* 0x020fe200078ec0ff */
[----:B------:R-:W-:Y:S01]  /*2430*/  IMAD.IADD R101, R101, 0x1, R21 ;  /* 0x0000000165657824 */ /* 0x000fe200078e0215 */
[----:B------:R-:W-:Y:S01]  /*2440*/  IADD3 R104, P2, R104, R20, RZ ;  /* 0x0000001468687210 */ /* 0x000fe20007f5e0ff */
[----:B------:R-:W-:Y:S01]  /*2450*/  IMAD.MOV.U32 R24, RZ, RZ, R5 ;  /* 0x000000ffff187224 */ /* 0x000fe200078e0005 */
[----:B------:R-:W-:Y:S01]  /*2460*/  ISETP.GT.AND P0, PT, R3, 0x8, P0 ;  /* 0x000000080300780c */ /* 0x000fe20000704270 */
[----:B------:R-:W-:Y:S02]  /*2470*/  FMUL R12, R15, R88 ;  /* 0x000000580f0c7220 */ /* 0x000fe40000400000 */
[----:B------:R-:W-:Y:S01]  /*2480*/  IMAD.X R13, R101, 0x1, R13, P2 ;  /* 0x00000001650d7824 */ /* 0x000fe200010e060d */
[----:B------:R-:W-:Y:S01]  /*2490*/  LEA R14, P2, R104, R110, 0x2 ;  /* 0x0000006e680e7211 */ /* 0x000fe200078410ff */
[----:B------:R-:W-:-:S03]  /*24a0*/  FFMA R25, R25, R19, R12 ;  /* 0x0000001319197223 */ /* 0x000fc6000000000c */
[----:B------:R-:W-:Y:S02]  /*24b0*/  LEA.HI.X R15, R104, R111, R13, 0x2, P2 ;  /* 0x0000006f680f7211 */ /* 0x000fe400010f140d */
[----:B------:R-:W-:-:S05]  /*24c0*/  F2FP.TF32.F32.PACK_B R25, R25 ;  /* 0x00000019ff19723e */ /* 0x000fca00024050ff */
[----:B------:R2:W-:Y:S04]  /*24d0*/  @P3 STG.E desc[UR36][R10.64+0x4], R25 ;  /* 0x000004190a003986 */ /* 0x0005e8000c101924 */
[----:B------:R-:W3:Y:S01]  /*24e0*/  @P0 LDG.E.LTC128B R24, desc[UR36][R14.64] ;  /* 0x000000240e180981 */ /* 0x000ee2000c1e1920 */
[----:B------:R-:W-:Y:S01]  /*24f0*/  IADD3 R20, P2, R8, R20, RZ ;  /* 0x0000001408147210 */ /* 0x000fe20007f5e0ff */
[----:B------:R-:W-:Y:S01]  /*2500*/  BSSY B1, `(.L_x_32) ;  /* 0x0000011000017945 */ /* 0x000fe20003800000 */
[----:B------:R-:W-:-:S03]  /*2510*/  ISETP.GT.AND P1, PT, R3, 0x8, P1 ;  /* 0x000000080300780c */ /* 0x000fc60000f24270 */
[----:B------:R-:W-:Y:S01]  /*2520*/  IMAD.X R21, R9, 0x1, R101, P2 ;  /* 0x0000000109157824 */ /* 0x000fe200010e0665 */
[C---:B------:R-:W-:Y:S02]  /*2530*/  SHF.L.U64.HI R9, R92.reuse, 0x2, R91 ;  /* 0x000000025c097819 */ /* 0x040fe4000001025b */
[----:B------:R-:W-:Y:S01]  /*2540*/  LEA R12, P2, R92, R10, 0x2 ;  /* 0x0000000a5c0c7211 */ /* 0x000fe200078410ff */
[----:B------:R-:W-:-:S04]  /*2550*/  IMAD.WIDE.U32 R20, R99, R106, R20 ;  /* 0x0000006a63147225 */ /* 0x000fc800078e0014 */
[----:B------:R-:W-:Y:S01]  /*2560*/  IMAD.X R13, R9, 0x1, R11, P2 ;  /* 0x00000001090d7824 */ /* 0x000fe200010e060b */
[----:B------:R-:W-:Y:S02]  /*2570*/  LEA R8, P3, R20, R110, 0x2 ;  /* 0x0000006e14087211 */ /* 0x000fe400078610ff */
[----:B---3--:R-:W-:-:S05]  /*2580*/  LOP3.LUT R5, R24, 0xffffe000, RZ, 0xc0, !PT ;  /* 0xffffe00018057812 */ /* 0x008fca00078ec0ff */
[----:B------:R-:W-:-:S04]  /*2590*/  FMUL R5, R5, R88 ;  /* 0x0000005805057220 */ /* 0x000fc80000400000 */
[----:B------:R-:W-:Y:S01]  /*25a0*/  FFMA R99, R26, R19, R5 ;  /* 0x000000131a637223 */ /* 0x000fe20000000005 */
[----:B------:R-:W-:-:S04]  /*25b0*/  IMAD.IADD R5, R103, 0x1, R21 ;  /* 0x0000000167057824 */ /* 0x000fc800078e0215 */
[----:B------:R-:W-:Y:S02]  /*25c0*/  F2FP.TF32.F32.PACK_B R99, R99 ;  /* 0x00000063ff63723e */ /* 0x000fe400024050ff */
[----:B------:R-:W-:-:S03]  /*25d0*/  LEA.HI.X R9, R20, R111, R5, 0x2, P3 ;  /* 0x0000006f14097211 */ /* 0x000fc600018f1405 */
[----:B------:R2:W-:Y:S01]  /*25e0*/  @P0 STG.E desc[UR36][R12.64], R99 ;  /* 0x000000630c000986 */ /* 0x0005e2000c101924 */
[----:B------:R-:W-:Y:S05]  /*25f0*/  @!P1 BRA `(.L_x_33) ;  /* 0x0000000000049947 */ /* 0x000fea0003800000 */
[----:B------:R3:W5:Y:S02]  /*2600*/  LDG.E.LTC128B R24, desc[UR36][R8.64+0x4] ;  /* 0x0000042408187981 */ /* 0x000764000c1e1920 */
.L_x_33:
[----:B------:R-:W-:Y:S05]  /*2610*/  BSYNC B1 ;  /* 0x0000000000017941 */ /* 0x000fea0003800000 */
.L_x_32:
[----:B-----5:R-:W-:Y:S01]  /*2620*/  LOP3.LUT R5, R24, 0xffffe000, RZ, 0xc0, !PT ;  /* 0xffffe00018057812 */ /* 0x020fe200078ec0ff */
[----:B------:R-:W-:Y:S01]  /*2630*/  BSSY B1, `(.L_x_34) ;  /* 0x0000009000017945 */ /* 0x000fe20003800000 */
[----:B------:R-:W-:-:S03]  /*2640*/  ISETP.GT.AND P0, PT, R4, 0x8, PT ;  /* 0x000000080400780c */ /* 0x000fc60003f04270 */
[----:B------:R-:W-:Y:S01]  /*2650*/  FMUL R14, R5, R88 ;  /* 0x00000058050e7220 */ /* 0x000fe20000400000 */
[----:B------:R-:W-:-:S03]  /*2660*/  ISETP.GT.AND P2, PT, R3, RZ, P0 ;  /* 0x000000ff0300720c */ /* 0x000fc60000744270 */
[----:B------:R-:W-:-:S05]  /*2670*/  FFMA R27, R27, R19, R14 ;  /* 0x000000131b1b7223 */ /* 0x000fca000000000e */
[----:B------:R-:W-:-:S05]  /*2680*/  F2FP.TF32.F32.PACK_B R27, R27 ;  /* 0x0000001bff1b723e */ /* 0x000fca00024050ff */
[----:B------:R4:W-:Y:S01]  /*2690*/  @P1 STG.E desc[UR36][R12.64+0x4], R27 ;  /* 0x0000041b0c001986 */ /* 0x0009e2000c101924 */
[----:B------:R-:W-:Y:S05]  /*26a0*/  @!P2 BRA `(.L_x_35) ;  /* 0x000000000004a947 */ /* 0x000fea0003800000 */
[----:B------:R0:W5:Y:S02]  /*26b0*/  LDG.E.LTC128B R24, desc[UR36][R6.64+0x20] ;  /* 0x0000202406187981 */ /* 0x000164000c1e1920 */
.L_x_35:
[----:B------:R-:W-:Y:S05]  /*26c0*/  BSYNC B1 ;  /* 0x0000000000017941 */ /* 0x000fea0003800000 */
.L_x_34:
        /* <DEDUP_REMOVED lines=10> */
.L_x_37:
[----:B------:R-:W-:Y:S05]  /*2770*/  BSYNC B1 ;  /* 0x0000000000017941 */ /* 0x000fea0003800000 */
.L_x_36:
[----:B0----5:R-:W-:Y:S01]  /*2780*/  LOP3.LUT R5, R24, 0xffffe000, RZ, 0xc0, !PT ;  /* 0xffffe00018057812 */ /* 0x021fe200078ec0ff */
[----:B------:R-:W-:Y:S01]  /*2790*/  BSSY B1, `(.L_x_38) ;  /* 0x0000008000017945 */ /* 0x000fe20003800000 */
[----:B------:R-:W-:-:S03]  /*27a0*/  ISETP.GT.AND P0, PT, R3, 0x8, P0 ;  /* 0x000000080300780c */ /* 0x000fc60000704270 */
[----:B------:R-:W-:-:S04]  /*27b0*/  FMUL R14, R5, R88 ;  /* 0x00000058050e7220 */ /* 0x000fc80000400000 */
[----:B------:R-:W-:-:S05]  /*27c0*/  FFMA R29, R29, R19, R14 ;  /* 0x000000131d1d7223 */ /* 0x000fca000000000e */
[----:B------:R-:W-:-:S05]  /*27d0*/  F2FP.TF32.F32.PACK_B R29, R29 ;  /* 0x0000001dff1d723e */ /* 0x000fca00024050ff */
[----:B------:R0:W-:Y:S01]  /*27e0*/  @P3 STG.E desc[UR36][R10.64+0x24], R29 ;  /* 0x0000241d0a003986 */ /* 0x0001e2000c101924 */
[----:B------:R-:W-:Y:S05]  /*27f0*/  @!P0 BRA `(.L_x_39) ;  /* 0x0000000000048947 */ /* 0x000fea0003800000 */
[----:B------:R0:W5:Y:S02]  /*2800*/  LDG.E.LTC128B R24, desc[UR36][R8.64+0x20] ;  /* 0x0000202408187981 */ /* 0x000164000c1e1920 */
.L_x_39:
[----:B------:R-:W-:Y:S05]  /*2810*/  BSYNC B1 ;  /* 0x0000000000017941 */ /* 0x000fea0003800000 */
.L_x_38:
[----:B-----5:R-:W-:Y:S01]  /*2820*/  LOP3.LUT R5, R24, 0xffffe000, RZ, 0xc0, !PT ;  /* 0xffffe00018057812 */ /* 0x020fe200078ec0ff */
        /* <DEDUP_REMOVED lines=8> */
.L_x_41:
[----:B------:R-:W-:Y:S05]  /*28b0*/  BSYNC B1 ;  /* 0x0000000000017941 */ /* 0x000fea0003800000 */
.L_x_40:
[----:B0----5:R-:W-:Y:S01]  /*28c0*/  LOP3.LUT R5, R24, 0xffffe000, RZ, 0xc0, !PT ;  /* 0xffffe00018057812 */ /* 0x021fe200078ec0ff */
        /* <DEDUP_REMOVED lines=9> */
.L_x_43:
[----:B------:R-:W-:Y:S05]  /*2960*/  BSYNC B1 ;  /* 0x0000000000017941 */ /* 0x000fea0003800000 */
.L_x_42:
        /* <DEDUP_REMOVED lines=10> */
.L_x_45:
[----:B------:R-:W-:Y:S05]  /*2a10*/  BSYNC B1 ;  /* 0x0000000000017941 */ /* 0x000fea0003800000 */
.L_x_44:
        /* <DEDUP_REMOVED lines=9> */
.L_x_47:
[----:B------:R-:W-:Y:S05]  /*2ab0*/  BSYNC B1 ;  /* 0x0000000000017941 */ /* 0x000fea0003800000 */
.L_x_46:
        /* <DEDUP_REMOVED lines=9> */
.L_x_49:
[----:B------:R-:W-:Y:S05]  /*2b50*/  BSYNC B1 ;  /* 0x0000000000017941 */ /* 0x000fea0003800000 */
.L_x_48:
        /* <DEDUP_REMOVED lines=10> */
.L_x_51:
[----:B------:R-:W-:Y:S05]  /*2c00*/  BSYNC B1 ;  /* 0x0000000000017941 */ /* 0x000fea0003800000 */
.L_x_50:
        /* <DEDUP_REMOVED lines=10> */
.L_x_53:
[----:B------:R-:W-:Y:S05]  /*2cb0*/  BSYNC B1 ;  /* 0x0000000000017941 */ /* 0x000fea0003800000 */
.L_x_52:
        /* <DEDUP_REMOVED lines=9> */
.L_x_55:
[----:B------:R-:W-:Y:S05]  /*2d50*/  BSYNC B1 ;  /* 0x0000000000017941 */ /* 0x000fea0003800000 */
.L_x_54:
        /* <DEDUP_REMOVED lines=9> */
.L_x_57:
[----:B------:R-:W-:Y:S05]  /*2df0*/  BSYNC B1 ;  /* 0x0000000000017941 */ /* 0x000fea0003800000 */
.L_x_56:
        /* <DEDUP_REMOVED lines=10> */
.L_x_59:
[----:B------:R-:W-:Y:S05]  /*2ea0*/  BSYNC B1 ;  /* 0x0000000000017941 */ /* 0x000fea0003800000 */
.L_x_58:
        /* <DEDUP_REMOVED lines=10> */
.L_x_61:
[----:B------:R-:W-:Y:S05]  /*2f50*/  BSYNC B1 ;  /* 0x0000000000017941 */ /* 0x000fea0003800000 */
.L_x_60:
        /* <DEDUP_REMOVED lines=9> */
.L_x_63:
[----:B------:R-:W-:Y:S05]  /*2ff0*/  BSYNC B1 ;  /* 0x0000000000017941 */ /* 0x000fea0003800000 */
.L_x_62:
        /* <DEDUP_REMOVED lines=9> */
.L_x_65:
[----:B------:R-:W-:Y:S05]  /*3090*/  BSYNC B1 ;  /* 0x0000000000017941 */ /* 0x000fea0003800000 */
.L_x_64:
        /* <DEDUP_REMOVED lines=10> */
.L_x_67:
[----:B------:R-:W-:Y:S05]  /*3140*/  BSYNC B1 ;  /* 0x0000000000017941 */ /* 0x000fea0003800000 */
.L_x_66:
        /* <DEDUP_REMOVED lines=10> */
.L_x_69:
[----:B------:R-:W-:Y:S05]  /*31f0*/  BSYNC B1 ;  /* 0x0000000000017941 */ /* 0x000fea0003800000 */
.L_x_68:
        /* <DEDUP_REMOVED lines=9> */
.L_x_71:
[----:B------:R-:W-:Y:S05]  /*3290*/  BSYNC B1 ;  /* 0x0000000000017941 */ /* 0x000fea0003800000 */
.L_x_70:
        /* <DEDUP_REMOVED lines=9> */
.L_x_73:
[----:B------:R-:W-:Y:S05]  /*3330*/  BSYNC B1 ;  /* 0x0000000000017941 */ /* 0x000fea0003800000 */
.L_x_72:
        /* <DEDUP_REMOVED lines=10> */
.L_x_75:
[----:B------:R-:W-:Y:S05]  /*33e0*/  BSYNC B1 ;  /* 0x0000000000017941 */ /* 0x000fea0003800000 */
.L_x_74:
        /* <DEDUP_REMOVED lines=10> */
.L_x_77:
[----:B------:R-:W-:Y:S05]  /*3490*/  BSYNC B1 ;  /* 0x0000000000017941 */ /* 0x000fea0003800000 */
.L_x_76:
        /* <DEDUP_REMOVED lines=9> */
.L_x_79:
[----:B------:R-:W-:Y:S05]  /*3530*/  BSYNC B1 ;  /* 0x0000000000017941 */ /* 0x000fea0003800000 */
.L_x_78:
        /* <DEDUP_REMOVED lines=9> */
.L_x_81:
[----:B------:R-:W-:Y:S05]  /*35d0*/  BSYNC B1 ;  /* 0x0000000000017941 */ /* 0x000fea0003800000 */
.L_x_80:
        /* <DEDUP_REMOVED lines=10> */
.L_x_83:
[----:B------:R-:W-:Y:S05]  /*3680*/  BSYNC B1 ;  /* 0x0000000000017941 */ /* 0x000fea0003800000 */
.L_x_82:
        /* <DEDUP_REMOVED lines=10> */
.L_x_85:
[----:B------:R-:W-:Y:S05]  /*3730*/  BSYNC B1 ;  /* 0x0000000000017941 */ /* 0x000fea0003800000 */
.L_x_84:
        /* <DEDUP_REMOVED lines=9> */
.L_x_87:
[----:B------:R-:W-:Y:S05]  /*37d0*/  BSYNC B1 ;  /* 0x0000000000017941 */ /* 0x000fea0003800000 */
.L_x_86:
        /* <DEDUP_REMOVED lines=9> */
.L_x_89:
[----:B------:R-:W-:Y:S05]  /*3870*/  BSYNC B1 ;  /* 0x0000000000017941 */ /* 0x000fea0003800000 */
.L_x_88:
        /* <DEDUP_REMOVED lines=10> */
.L_x_91:
[----:B------:R-:W-:Y:S05]  /*3920*/  BSYNC B1 ;  /* 0x0000000000017941 */ /* 0x000fea0003800000 */
.L_x_90:
        /* <DEDUP_REMOVED lines=10> */
.L_x_93:
[----:B------:R-:W-:Y:S05]  /*39d0*/  BSYNC B1 ;  /* 0x0000000000017941 */ /* 0x000fea0003800000 */
.L_x_92:
        /* <DEDUP_REMOVED lines=9> */
.L_x_95:
[----:B------:R-:W-:Y:S05]  /*3a70*/  BSYNC B1 ;  /* 0x0000000000017941 */ /* 0x000fea0003800000 */
.L_x_94:
        /* <DEDUP_REMOVED lines=9> */
.L_x_97:
[----:B------:R-:W-:Y:S05]  /*3b10*/  BSYNC B1 ;  /* 0x0000000000017941 */ /* 0x000fea0003800000 */
.L_x_96:
        /* <DEDUP_REMOVED lines=10> */
.L_x_99:
[----:B------:R-:W-:Y:S05]  /*3bc0*/  BSYNC B1 ;  /* 0x0000000000017941 */ /* 0x000fea0003800000 */
.L_x_98:
        /* <DEDUP_REMOVED lines=10> */
.L_x_101:
[----:B------:R-:W-:Y:S05]  /*3c70*/  BSYNC B1 ;  /* 0x0000000000017941 */ /* 0x000fea0003800000 */
.L_x_100:
        /* <DEDUP_REMOVED lines=9> */
.L_x_103:
[----:B------:R-:W-:Y:S05]  /*3d10*/  BSYNC B1 ;  /* 0x0000000000017941 */ /* 0x000fea0003800000 */
.L_x_102:
        /* <DEDUP_REMOVED lines=9> */
.L_x_105:
[----:B------:R-:W-:Y:S05]  /*3db0*/  BSYNC B1 ;  /* 0x0000000000017941 */ /* 0x000fea0003800000 */
.L_x_104:
        /* <DEDUP_REMOVED lines=10> */
.L_x_107:
[----:B------:R-:W-:Y:S05]  /*3e60*/  BSYNC B1 ;  /* 0x0000000000017941 */ /* 0x000fea0003800000 */
.L_x_106:
        /* <DEDUP_REMOVED lines=10> */
.L_x_109:
[----:B------:R-:W-:Y:S05]  /*3f10*/  BSYNC B1 ;  /* 0x0000000000017941 */ /* 0x000fea0003800000 */
.L_x_108:
        /* <DEDUP_REMOVED lines=9> */
.L_x_111:
[----:B------:R-:W-:Y:S05]  /*3fb0*/  BSYNC B1 ;  /* 0x0000000000017941 */ /* 0x000fea0003800000 */
.L_x_110:
        /* <DEDUP_REMOVED lines=9> */
.L_x_113:
[----:B------:R-:W-:Y:S05]  /*4050*/  BSYNC B1 ;  /* 0x0000000000017941 */ /* 0x000fea0003800000 */
.L_x_112:
        /* <DEDUP_REMOVED lines=10> */
.L_x_115:
[----:B------:R-:W-:Y:S05]  /*4100*/  BSYNC B1 ;  /* 0x0000000000017941 */ /* 0x000fea0003800000 */
.L_x_114:
        /* <DEDUP_REMOVED lines=10> */
.L_x_117:
[----:B------:R-:W-:Y:S05]  /*41b0*/  BSYNC B1 ;  /* 0x0000000000017941 */ /* 0x000fea0003800000 */
.L_x_116:
        /* <DEDUP_REMOVED lines=9> */
.L_x_119:
[----:B------:R-:W-:Y:S05]  /*4250*/  BSYNC B1 ;  /* 0x0000000000017941 */ /* 0x000fea0003800000 */
.L_x_118:
        /* <DEDUP_REMOVED lines=9> */
.L_x_121:
[----:B------:R-:W-:Y:S05]  /*42f0*/  BSYNC B1 ;  /* 0x0000000000017941 */ /* 0x000fea0003800000 */
.L_x_120:
        /* <DEDUP_REMOVED lines=10> */
.L_x_123:
[----:B------:R-:W-:Y:S05]  /*43a0*/  BSYNC B1 ;  /* 0x0000000000017941 */ /* 0x000fea0003800000 */
.L_x_122:
        /* <DEDUP_REMOVED lines=10> */
.L_x_125:
[----:B------:R-:W-:Y:S05]  /*4450*/  BSYNC B1 ;  /* 0x0000000000017941 */ /* 0x000fea0003800000 */
.L_x_124:
        /* <DEDUP_REMOVED lines=9> */
.L_x_127:
[----:B------:R-:W-:Y:S05]  /*44f0*/  BSYNC B1 ;  /* 0x0000000000017941 */ /* 0x000fea0003800000 */
.L_x_126:
        /* <DEDUP_REMOVED lines=9> */
.L_x_129:
[----:B------:R-:W-:Y:S05]  /*4590*/  BSYNC B1 ;  /* 0x0000000000017941 */ /* 0x000fea0003800000 */
.L_x_128:
        /* <DEDUP_REMOVED lines=10> */
.L_x_131:
[----:B------:R-:W-:Y:S05]  /*4640*/  BSYNC B1 ;  /* 0x0000000000017941 */ /* 0x000fea0003800000 */
.L_x_130:
        /* <DEDUP_REMOVED lines=10> */
.L_x_133:
[----:B------:R-:W-:Y:S05]  /*46f0*/  BSYNC B1 ;  /* 0x0000000000017941 */ /* 0x000fea0003800000 */
.L_x_132:
        /* <DEDUP_REMOVED lines=9> */
.L_x_135:
[----:B------:R-:W-:Y:S05]  /*4790*/  BSYNC B1 ;  /* 0x0000000000017941 */ /* 0x000fea0003800000 */
.L_x_134:
        /* <DEDUP_REMOVED lines=9> */
.L_x_137:
[----:B------:R-:W-:Y:S05]  /*4830*/  BSYNC B1 ;  /* 0x0000000000017941 */ /* 0x000fea0003800000 */
.L_x_136:
        /* <DEDUP_REMOVED lines=10> */
.L_x_139:
[----:B------:R-:W-:Y:S05]  /*48e0*/  BSYNC B1 ;  /* 0x0000000000017941 */ /* 0x000fea0003800000 */
.L_x_138:
        /* <DEDUP_REMOVED lines=10> */
.L_x_141:
[----:B------:R-:W-:Y:S05]  /*4990*/  BSYNC B1 ;  /* 0x0000000000017941 */ /* 0x000fea0003800000 */
.L_x_140:
        /* <DEDUP_REMOVED lines=9> */
.L_x_143:
[----:B------:R-:W-:Y:S05]  /*4a30*/  BSYNC B1 ;  /* 0x0000000000017941 */ /* 0x000fea0003800000 */
.L_x_142:
        /* <DEDUP_REMOVED lines=9> */
.L_x_145:
[----:B------:R-:W-:Y:S05]  /*4ad0*/  BSYNC B1 ;  /* 0x0000000000017941 */ /* 0x000fea0003800000 */
.L_x_144:
        /* <DEDUP_REMOVED lines=10> */
.L_x_147:
[----:B------:R-:W-:Y:S05]  /*4b80*/  BSYNC B1 ;  /* 0x0000000000017941 */ /* 0x000fea0003800000 */
.L_x_146:
[----:B-----5:R-:W-:Y:S01]  /*4b90*/  LOP3.LUT R5, R24, 0xffffe000, RZ, 0xc0, !PT ;  /* 0xffffe00018057812 */ /* 0x020fe200078ec0ff */
[----:B------:R-:W-:Y:S01]  /*4ba0*/  BSSY B1, `(.L_x_148) ;  /* 0x000000b000017945 */ /* 0x000fe20003800000 */
[----:B------:R-:W-:Y:S01]  /*4bb0*/  ISETP.GT.AND P1, PT, R4, 0x79, PT ;  /* 0x000000790400780c */ /* 0x000fe20003f24270 */
[----:B------:R-:W-:Y:S02]  /*4bc0*/  @P2 IMAD.MOV.U32 R4, RZ, RZ, R10 ;  /* 0x000000ffff042224 */ /* 0x000fe400078e000a */
[----:B------:R-:W-:Y:S01]  /*4bd0*/  FMUL R5, R5, R88 ;  /* 0x0000005805057220 */ /* 0x000fe20000400000 */
[----:B------:R-:W-:-:S03]  /*4be0*/  ISETP.GT.AND P3, PT, R3, RZ, P1 ;  /* 0x000000ff0300720c */ /* 0x000fc60000f64270 */
[----:B------:R-:W-:Y:S01]  /*4bf0*/  FFMA R15, R84, R19, R5 ;  /* 0x00000013540f7223 */ /* 0x000fe20000000005 */
[----:B------:R-:W-:-:S04]  /*4c00*/  @P2 IMAD.MOV.U32 R5, RZ, RZ, R11 ;  /* 0x000000ffff052224 */ /* 0x000fc800078e000b */
[----:B------:R-:W-:-:S05]  /*4c10*/  F2FP.TF32.F32.PACK_B R15, R15 ;  /* 0x0000000fff0f723e */ /* 0x000fca00024050ff */
[----:B------:R0:W-:Y:S01]  /*4c20*/  @P2 STG.E desc[UR36][R4.64+0x1e0], R15 ;  /* 0x0001e00f04002986 */ /* 0x0001e2000c101924 */
[----:B------:R-:W-:Y:S05]  /*4c30*/  @!P3 BRA `(.L_x_149) ;  /* 0x000000000004b947 */ /* 0x000fea0003800000 */
[----:B------:R0:W5:Y:S02]  /*4c40*/  LDG.E.LTC128B R24, desc[UR36][R6.64+0x1e4] ;  /* 0x0001e42406187981 */ /* 0x000164000c1e1920 */
.L_x_149:
[----:B------:R-:W-:Y:S05]  /*4c50*/  BSYNC B1 ;  /* 0x0000000000017941 */ /* 0x000fea0003800000 */
.L_x_148:
        /* <DEDUP_REMOVED lines=9> */
.L_x_151:
[----:B------:R-:W-:Y:S05]  /*4cf0*/  BSYNC B1 ;  /* 0x0000000000017941 */ /* 0x000fea0003800000 */
.L_x_150:
[----:B-----5:R-:W-:Y:S01]  /*4d00*/  LOP3.LUT R5, R24, 0xffffe000, RZ, 0xc0, !PT ;  /* 0xffffe00018057812 */ /* 0x020fe200078ec0ff */
[----:B------:R-:W-:Y:S01]  /*4d10*/  @P0 IMAD.MOV.U32 R4, RZ, RZ, R12 ;  /* 0x000000ffff040224 */ /* 0x000fe200078e000c */
[----:B------:R-:W-:Y:S01]  /*4d20*/  ISETP.GT.AND P1, PT, R3, 0x8, P1 ;  /* 0x000000080300780c */ /* 0x000fe20000f24270 */
[----:B------:R-:W-:Y:S02]  /*4d30*/  BSSY B1, `(.L_x_152) ;  /* 0x0000008000017945 */ /* 0x000fe40003800000 */
[----:B------:R-:W-:-:S04]  /*4d40*/  FMUL R5, R5, R88 ;  /* 0x0000005805057220 */ /* 0x000fc80000400000 */
[----:B-1----:R-:W-:Y:S01]  /*4d50*/  FFMA R7, R86, R19, R5 ;  /* 0x0000001356077223 */ /* 0x002fe20000000005 */
[----:B------:R-:W-:-:S04]  /*4d60*/  @P0 IMAD.MOV.U32 R5, RZ, RZ, R13 ;  /* 0x000000ffff050224 */ /* 0x000fc800078e000d */
[----:B------:R-:W-:-:S05]  /*4d70*/  F2FP.TF32.F32.PACK_B R7, R7 ;  /* 0x00000007ff07723e */ /* 0x000fca00024050ff */
[----:B------:R1:W-:Y:S01]  /*4d80*/  @P0 STG.E desc[UR36][R4.64+0x1e0], R7 ;  /* 0x0001e00704000986 */ /* 0x0003e2000c101924 */
[----:B------:R-:W-:Y:S05]  /*4d90*/  @!P1 BRA `(.L_x_153) ;  /* 0x0000000000049947 */ /* 0x000fea0003800000 */
[----:B------:R0:W5:Y:S02]  /*4da0*/  LDG.E.LTC128B R24, desc[UR36][R8.64+0x1e4] ;  /* 0x0001e42408187981 */ /* 0x000164000c1e1920 */
.L_x_153:
[----:B------:R-:W-:Y:S05]  /*4db0*/  BSYNC B1 ;  /* 0x0000000000017941 */ /* 0x000fea0003800000 */
.L_x_152:
[----:B------:R-:W-:Y:S05]  /*4dc0*/  @!P1 BRA `(.L_x_154) ;  /* 0x0000001000e89947 */ /* 0x000fea0003800000 */
[----:B-----5:R-:W-:-:S05]  /*4dd0*/  LOP3.LUT R3, R24, 0xffffe000, RZ, 0xc0, !PT ;  /* 0xffffe00018037812 */ /* 0x020fca00078ec0ff */
[----:B-1----:R-:W-:-:S04]  /*4de0*/  FMUL R4, R3, R88 ;  /* 0x0000005803047220 */ /* 0x002fc80000400000 */
[----:B------:R-:W-:-:S05]  /*4df0*/  FFMA R87, R87, R19, R4 ;  /* 0x0000001357577223 */ /* 0x000fca0000000004 */
[----:B------:R-:W-:-:S05]  /*4e00*/  F2FP.TF32.F32.PACK_B R87, R87 ;  /* 0x00000057ff57723e */ /* 0x000fca00024050ff */
[----:B------:R1:W-:Y:S01]  /*4e10*/  STG.E desc[UR36][R12.64+0x1e4], R87 ;  /* 0x0001e4570c007986 */ /* 0x0003e2000c101924 */
[----:B------:R-:W-:Y:S05]  /*4e20*/  BRA `(.L_x_154) ;  /* 0x0000001000d07947 */ /* 0x000fea0003800000 */
.L_x_29:
[----:B------:R-:W-:Y:S01]  /*4e30*/  ISETP.GT.AND P4, PT, R4, 0x1, PT ;  /* 0x000000010400780c */ /* 0x000fe20003f84270 */
[----:B------:R-:W-:Y:S01]  /*4e40*/  ULDC.64 UR4, c[0x0][0x5c0] ;  /* 0x0001700000047ab9 */ /* 0x000fe20000000a00 */
[-C--:B------:R-:W-:Y:S01]  /*4e50*/  FMUL R5, R24, R19.reuse ;  /* 0x0000001318057220 */ /* 0x080fe20000400000 */
[----:B------:R-:W-:Y:S01]  /*4e60*/  LEA R6, P3, R102, UR4, 0x2 ;  /* 0x0000000466067c11 */ /* 0x000fe2000f8610ff */
[-C--:B------:R-:W-:Y:S01]  /*4e70*/  FMUL R25, R25, R19.reuse ;  /* 0x0000001319197220 */ /* 0x080fe20000400000 */
[----:B------:R-:W-:Y:S01]  /*4e80*/  ISETP.GT.AND P1, PT, R3, RZ, P4 ;  /* 0x000000ff0300720c */ /* 0x000fe20002724270 */
[-C--:B------:R-:W-:Y:S01]  /*4e90*/  FMUL R11, R26, R19.reuse ;  /* 0x000000131a0b7220 */ /* 0x080fe20000400000 */
[----:B------:R-:W-:Y:S01]  /*4ea0*/  LEA.HI.X R7, R102, UR5, R113, 0x2, P3 ;  /* 0x0000000566077c11 */ /* 0x000fe200098f1471 */
[----:B------:R-:W-:Y:S01]  /*4eb0*/  FMUL R27, R27, R19 ;  /* 0x000000131b1b7220 */ /* 0x000fe20000400000 */
[----:B------:R-:W-:Y:S01]  /*4ec0*/  F2FP.TF32.F32.PACK_B R5, R5 ;  /* 0x00000005ff05723e */ /* 0x000fe200024050ff */
[----:B------:R-:W-:Y:S01]  /*4ed0*/  FMUL R29, R29, R19 ;  /* 0x000000131d1d7220 */ /* 0x000fe20000400000 */
[----:B------:R-:W-:Y:S01]  /*4ee0*/  F2FP.TF32.F32.PACK_B R25, R25 ;  /* 0x00000019ff19723e */ /* 0x000fe200024050ff */
[-C--:B------:R-:W-:Y:S01]  /*4ef0*/  FMUL R31, R31, R19.reuse ;  /* 0x000000131f1f7220 */ /* 0x080fe20000400000 */
[C---:B------:R-:W-:Y:S01]  /*4f00*/  SHF.L.U64.HI R9, R92.reuse, 0x2, R91 ;  /* 0x000000025c097819 */ /* 0x040fe2000001025b */
[----:B------:R0:W-:Y:S01]  /*4f10*/  @P2 STG.E desc[UR36][R6.64], R5 ;  /* 0x0000000506002986 */ /* 0x0001e2000c101924 */
[----:B------:R-:W-:Y:S01]  /*4f20*/  LEA R8, P3, R92, R6, 0x2 ;  /* 0x000000065c087211 */ /* 0x000fe200078610ff */
[-C--:B------:R-:W-:Y:S01]  /*4f30*/  FMUL R13, R32, R19.reuse ;  /* 0x00000013200d7220 */ /* 0x080fe20000400000 */
[C---:B------:R-:W-:Y:S01]  /*4f40*/  ISETP.GT.AND P2, PT, R4.reuse, 0x8, PT ;  /* 0x000000080400780c */ /* 0x040fe20003f44270 */
[----:B------:R-:W-:Y:S01]  /*4f50*/  @P1 STG.E desc[UR36][R6.64+0x4], R25 ;  /* 0x0000041906001986 */ /* 0x000fe2000c101924 */
[----:B------:R-:W-:Y:S01]  /*4f60*/  ISETP.GT.AND P1, PT, R4, 0x9, PT ;  /* 0x000000090400780c */ /* 0x000fe20003f24270 */
[----:B------:R-:W-:Y:S01]  /*4f70*/  IMAD.X R9, R9, 0x1, R7, P3 ;  /* 0x0000000109097824 */ /* 0x000fe200018e0607 */
[----:B------:R-:W-:Y:S01]  /*4f80*/  ISETP.GT.AND P0, PT, R3, 0x8, P0 ;  /* 0x000000080300780c */ /* 0x000fe20000704270 */
[-C--:B------:R-:W-:Y:S01]  /*4f90*/  FMUL R33, R33, R19.reuse ;  /* 0x0000001321217220 */ /* 0x080fe20000400000 */
[----:B------:R-:W-:Y:S01]  /*4fa0*/  ISETP.GT.AND P4, PT, R3, 0x8, P4 ;  /* 0x000000080300780c */ /* 0x000fe20002784270 */
[-C--:B------:R-:W-:Y:S01]  /*4fb0*/  FMUL R35, R35, R19.reuse ;  /* 0x0000001323237220 */ /* 0x080fe20000400000 */
[C---:B------:R-:W-:Y:S01]  /*4fc0*/  ISETP.GT.AND P5, PT, R3.reuse, RZ, P2 ;  /* 0x000000ff0300720c */ /* 0x040fe200017a4270 */
[-C--:B0-----:R-:W-:Y:S01]  /*4fd0*/  FMUL R5, R28, R19.reuse ;  /* 0x000000131c057220 */ /* 0x081fe20000400000 */
[----:B------:R-:W-:Y:S01]  /*4fe0*/  ISETP.GT.AND P3, PT, R3, RZ, P1 ;  /* 0x000000ff0300720c */ /* 0x000fe20000f64270 */
[----:B------:R-:W-:Y:S01]  /*4ff0*/  FMUL R37, R37, R19 ;  /* 0x0000001325257220 */ /* 0x000fe20000400000 */
[----:B------:R-:W-:Y:S01]  /*5000*/  F2FP.TF32.F32.PACK_B R11, R11 ;  /* 0x0000000bff0b723e */ /* 0x000fe200024050ff */
[----:B------:R-:W-:Y:S01]  /*5010*/  FMUL R39, R39, R19 ;  /* 0x0000001327277220 */ /* 0x000fe20000400000 */
[----:B------:R-:W-:Y:S01]  /*5020*/  F2FP.TF32.F32.PACK_B R27, R27 ;  /* 0x0000001bff1b723e */ /* 0x000fe200024050ff */
[----:B------:R-:W-:Y:S01]  /*5030*/  FMUL R41, R41, R19 ;  /* 0x0000001329297220 */ /* 0x000fe20000400000 */
[----:B------:R-:W-:Y:S01]  /*5040*/  F2FP.TF32.F32.PACK_B R5, R5 ;  /* 0x00000005ff05723e */ /* 0x000fe200024050ff */
[----:B------:R0:W-:Y:S01]  /*5050*/  @P0 STG.E desc[UR36][R8.64], R11 ;  /* 0x0000000b08000986 */ /* 0x0001e2000c101924 */
[----:B------:R-:W-:Y:S01]  /*5060*/  F2FP.TF32.F32.PACK_B R29, R29 ;  /* 0x0000001dff1d723e */ /* 0x000fe200024050ff */
[-C--:B------:R-:W-:Y:S01]  /*5070*/  FMUL R43, R43, R19.reuse ;  /* 0x000000132b2b7220 */ /* 0x080fe20000400000 */
[C---:B------:R-:W-:Y:S01]  /*5080*/  ISETP.GT.AND P0, PT, R4.reuse, 0x10, PT ;  /* 0x000000100400780c */ /* 0x040fe20003f04270 */
[----:B------:R-:W-:Y:S01]  /*5090*/  @P4 STG.E desc[UR36][R8.64+0x4], R27 ;  /* 0x0000041b08004986 */ /* 0x000fe2000c101924 */
[----:B------:R-:W-:Y:S01]  /*50a0*/  ISETP.GT.AND P2, PT, R3, 0x8, P2 ;  /* 0x000000080300780c */ /* 0x000fe20001744270 */
[-C--:B------:R-:W-:Y:S01]  /*50b0*/  FMUL R45, R45, R19.reuse ;  /* 0x000000132d2d7220 */ /* 0x080fe20000400000 */
[C---:B------:R-:W-:Y:S01]  /*50c0*/  ISETP.GT.AND P1, PT, R3.reuse, 0x8, P1 ;  /* 0x000000080300780c */ /* 0x040fe20000f24270 */
[----:B------:R1:W-:Y:S01]  /*50d0*/  @P5 STG.E desc[UR36][R6.64+0x20], R5 ;  /* 0x0000200506005986 */ /* 0x0003e2000c101924 */
[----:B------:R-:W-:Y:S01]  /*50e0*/  ISETP.GT.AND P5, PT, R3, RZ, P0 ;  /* 0x000000ff0300720c */ /* 0x000fe200007a4270 */
[----:B------:R-:W-:Y:S01]  /*50f0*/  FMUL R47, R47, R19 ;  /* 0x000000132f2f7220 */ /* 0x000fe20000400000 */
[----:B------:R-:W-:Y:S01]  /*5100*/  F2FP.TF32.F32.PACK_B R31, R31 ;  /* 0x0000001fff1f723e */ /* 0x000fe200024050ff */
[----:B------:R-:W-:Y:S01]  /*5110*/  @P3 STG.E desc[UR36][R6.64+0x24], R29 ;  /* 0x0000241d06003986 */ /* 0x000fe2000c101924 */
[----:B------:R-:W-:Y:S01]  /*5120*/  ISETP.GT.AND P3, PT, R4, 0x11, PT ;  /* 0x000000110400780c */ /* 0x000fe20003f64270 */
[----:B0-----:R-:W-:Y:S01]  /*5130*/  FMUL R11, R30, R19 ;  /* 0x000000131e0b7220 */ /* 0x001fe20000400000 */
[----:B------:R-:W-:Y:S01]  /*5140*/  F2FP.TF32.F32.PACK_B R13, R13 ;  /* 0x0000000dff0d723e */ /* 0x000fe200024050ff */
[-C--:B------:R-:W-:Y:S01]  /*5150*/  FMUL R49, R49, R19.reuse ;  /* 0x0000001331317220 */ /* 0x080fe20000400000 */
[----:B------:R-:W-:Y:S01]  /*5160*/  ISETP.GT.AND P4, PT, R3, RZ, P3 ;  /* 0x000000ff0300720c */ /* 0x000fe20001f84270 */
[----:B------:R-:W-:Y:S01]  /*5170*/  FMUL R51, R51, R19 ;  /* 0x0000001333337220 */ /* 0x000fe20000400000 */
[----:B------:R-:W-:Y:S01]  /*5180*/  F2FP.TF32.F32.PACK_B R11, R11 ;  /* 0x0000000bff0b723e */ /* 0x000fe200024050ff */
[----:B-1----:R-:W-:Y:S01]  /*5190*/  FMUL R5, R34, R19 ;  /* 0x0000001322057220 */ /* 0x002fe20000400000 */
[----:B------:R-:W-:Y:S01]  /*51a0*/  F2FP.TF32.F32.PACK_B R33, R33 ;  /* 0x00000021ff21723e */ /* 0x000fe200024050ff */
[-C--:B------:R-:W-:Y:S01]  /*51b0*/  FMUL R53, R53, R19.reuse ;  /* 0x0000001335357220 */ /* 0x080fe20000400000 */
[----:B------:R-:W-:Y:S01]  /*51c0*/  ISETP.GT.AND P0, PT, R3, 0x8, P0 ;  /* 0x000000080300780c */ /* 0x000fe20000704270 */
[----:B------:R0:W-:Y:S01]  /*51d0*/  @P2 STG.E desc[UR36][R8.64+0x20], R11 ;  /* 0x0000200b08002986 */ /* 0x0001e2000c101924 */
[C---:B------:R-:W-:Y:S01]  /*51e0*/  ISETP.GT.AND P2, PT, R4.reuse, 0x19, PT ;  /* 0x000000190400780c */ /* 0x040fe20003f44270 */
[----:B------:R-:W-:Y:S01]  /*51f0*/  FMUL R55, R55, R19 ;  /* 0x0000001337377220 */ /* 0x000fe20000400000 */
[----:B------:R-:W-:Y:S01]  /*5200*/  F2FP.TF32.F32.PACK_B R5, R5 ;  /* 0x00000005ff05723e */ /* 0x000fe200024050ff */
[----:B------:R-:W-:Y:S01]  /*5210*/  @P1 STG.E desc[UR36][R8.64+0x24], R31 ;  /* 0x0000241f08001986 */ /* 0x000fe2000c101924 */
[----:B------:R-:W-:Y:S01]  /*5220*/  ISETP.GT.AND P1, PT, R4, 0x18, PT ;  /* 0x000000180400780c */ /* 0x000fe20003f24270 */
[----:B------:R-:W-:Y:S01]  /*5230*/  FMUL R57, R57, R19 ;  /* 0x0000001339397220 */ /* 0x000fe20000400000 */
[----:B------:R-:W-:Y:S01]  /*5240*/  F2FP.TF32.F32.PACK_B R35, R35 ;  /* 0x00000023ff23723e */ /* 0x000fe200024050ff */
[----:B------:R1:W-:Y:S01]  /*5250*/  @P5 STG.E desc[UR36][R6.64+0x40], R13 ;  /* 0x0000400d06005986 */ /* 0x0003e2000c101924 */
[----:B------:R-:W-:Y:S01]  /*5260*/  ISETP.GT.AND P5, PT, R3, RZ, P1 ;  /* 0x000000ff0300720c */ /* 0x000fe20000fa4270 */
[----:B------:R-:W-:Y:S01]  /*5270*/  FMUL R59, R59, R19 ;  /* 0x000000133b3b7220 */ /* 0x000fe20000400000 */
[----:B------:R-:W-:Y:S01]  /*5280*/  F2FP.TF32.F32.PACK_B R37, R37 ;  /* 0x00000025ff25723e */ /* 0x000fe200024050ff */
[----:B------:R-:W-:Y:S01]  /*5290*/  @P4 STG.E desc[UR36][R6.64+0x44], R33 ;  /* 0x0000442106004986 */ /* 0x000fe2000c101924 */
[C---:B------:R-:W-:Y:S01]  /*52a0*/  ISETP.GT.AND P4, PT, R3.reuse, 0x8, P3 ;  /* 0x000000080300780c */ /* 0x040fe20001f84270 */
[-C--:B0-----:R-:W-:Y:S01]  /*52b0*/  FMUL R11, R36, R19.reuse ;  /* 0x00000013240b7220 */ /* 0x081fe20000400000 */
[----:B------:R-:W-:Y:S01]  /*52c0*/  ISETP.GT.AND P3, PT, R3, RZ, P2 ;  /* 0x000000ff0300720c */ /* 0x000fe20001764270 */
[----:B------:R0:W-:Y:S01]  /*52d0*/  @P0 STG.E desc[UR36][R8.64+0x40], R5 ;  /* 0x0000400508000986 */ /* 0x0001e2000c101924 */
[----:B------:R-:W-:Y:S01]  /*52e0*/  ISETP.GT.AND P0, PT, R4, 0x20, PT ;  /* 0x000000200400780c */ /* 0x000fe20003f04270 */
[----:B------:R-:W-:Y:S01]  /*52f0*/  FMUL R61, R61, R19 ;  /* 0x000000133d3d7220 */ /* 0x000fe20000400000 */
[----:B------:R-:W-:Y:S01]  /*5300*/  F2FP.TF32.F32.PACK_B R11, R11 ;  /* 0x0000000bff0b723e */ /* 0x000fe200024050ff */
[-C--:B-1----:R-:W-:Y:S01]  /*5310*/  FMUL R13, R40, R19.reuse ;  /* 0x00000013280d7220 */ /* 0x082fe20000400000 */
[----:B------:R-:W-:Y:S01]  /*5320*/  ISETP.GT.AND P1, PT, R3, 0x8, P1 ;  /* 0x000000080300780c */ /* 0x000fe20000f24270 */
[----:B------:R-:W-:Y:S01]  /*5330*/  FMUL R63, R63, R19 ;  /* 0x000000133f3f7220 */ /* 0x000fe20000400000 */
[----:B------:R-:W-:Y:S01]  /*5340*/  F2FP.TF32.F32.PACK_B R39, R39 ;  /* 0x00000027ff27723e */ /* 0x000fe200024050ff */
[----:B------:R-:W-:Y:S01]  /*5350*/  FMUL R65, R65, R19 ;  /* 0x0000001341417220 */ /* 0x000fe20000400000 */
[----:B------:R-:W-:Y:S01]  /*5360*/  F2FP.TF32.F32.PACK_B R13, R13 ;  /* 0x0000000dff0d723e */ /* 0x000fe200024050ff */
[----:B------:R-:W-:Y:S01]  /*5370*/  @P4 STG.E desc[UR36][R8.64+0x44], R35 ;  /* 0x0000442308004986 */ /* 0x000fe2000c101924 */
[C---:B------:R-:W-:Y:S01]  /*5380*/  ISETP.GT.AND P4, PT, R3.reuse, 0x8, P2 ;  /* 0x000000080300780c */ /* 0x040fe20001784270 */
[-C--:B0-----:R-:W-:Y:S01]  /*5390*/  FMUL R5, R38, R19.reuse ;  /* 0x0000001326057220 */ /* 0x081fe20000400000 */
[C---:B------:R-:W-:Y:S01]  /*53a0*/  ISETP.GT.AND P2, PT, R4.reuse, 0x21, PT ;  /* 0x000000210400780c */ /* 0x040fe20003f44270 */
[----:B------:R0:W-:Y:S01]  /*53b0*/  @P5 STG.E desc[UR36][R6.64+0x60], R11 ;  /* 0x0000600b06005986 */ /* 0x0001e2000c101924 */
[----:B------:R-:W-:Y:S01]  /*53c0*/  ISETP.GT.AND P5, PT, R3, RZ, P0 ;  /* 0x000000ff0300720c */ /* 0x000fe200007a4270 */
[----:B------:R-:W-:Y:S01]  /*53d0*/  FMUL R67, R67, R19 ;  /* 0x0000001343437220 */ /* 0x000fe20000400000 */
[----:B------:R-:W-:Y:S01]  /*53e0*/  F2FP.TF32.F32.PACK_B R5, R5 ;  /* 0x00000005ff05723e */ /* 0x000fe200024050ff */
[----:B------:R-:W-:Y:S01]  /*53f0*/  @P3 STG.E desc[UR36][R6.64+0x64], R37 ;  /* 0x0000642506003986 */ /* 0x000fe2000c101924 */
[----:B------:R-:W-:Y:S01]  /*5400*/  ISETP.GT.AND P3, PT, R3, RZ, P2 ;  /* 0x000000ff0300720c */ /* 0x000fe20001764270 */
[----:B------:R-:W-:Y:S01]  /*5410*/  FMUL R69, R69, R19 ;  /* 0x0000001345457220 */ /* 0x000fe20000400000 */
[----:B------:R-:W-:Y:S01]  /*5420*/  F2FP.TF32.F32.PACK_B R41, R41 ;  /* 0x00000029ff29723e */ /* 0x000fe200024050ff */
[----:B------:R1:W-:Y:S01]  /*5430*/  @P1 STG.E desc[UR36][R8.64+0x60], R5 ;  /* 0x0000600508001986 */ /* 0x0003e2000c101924 */
[----:B------:R-:W-:Y:S01]  /*5440*/  ISETP.GT.AND P1, PT, R4, 0x28, PT ;  /* 0x000000280400780c */ /* 0x000fe20003f24270 */
[-C--:B------:R-:W-:Y:S01]  /*5450*/  FMUL R71, R71, R19.reuse ;  /* 0x0000001347477220 */ /* 0x080fe20000400000 */
[C---:B------:R-:W-:Y:S01]  /*5460*/  ISETP.GT.AND P0, PT, R3.reuse, 0x8, P0 ;  /* 0x000000080300780c */ /* 0x040fe20000704270 */
[----:B------:R-:W-:Y:S01]  /*5470*/  @P4 STG.E desc[UR36][R8.64+0x64], R39 ;  /* 0x0000642708004986 */ /* 0x000fe2000c101924 */
[C---:B------:R-:W-:Y:S01]  /*5480*/  ISETP.GT.AND P4, PT, R3.reuse, 0x8, P2 ;  /* 0x000000080300780c */ /* 0x040fe20001784270 */
[-C--:B0-----:R-:W-:Y:S01]  /*5490*/  FMUL R11, R44, R19.reuse ;  /* 0x000000132c0b7220 */ /* 0x081fe20000400000 */
[----:B------:R-:W-:Y:S01]  /*54a0*/  ISETP.GT.AND P2, PT, R4, 0x29, PT ;  /* 0x000000290400780c */ /* 0x000fe20003f44270 */
[----:B------:R0:W-:Y:S01]  /*54b0*/  @P5 STG.E desc[UR36][R6.64+0x80], R13 ;  /* 0x0000800d06005986 */ /* 0x0001e2000c101924 */
[----:B------:R-:W-:Y:S01]  /*54c0*/  ISETP.GT.AND P5, PT, R3, RZ, P1 ;  /* 0x000000ff0300720c */ /* 0x000fe20000fa4270 */
[----:B------:R-:W-:Y:S01]  /*54d0*/  FMUL R73, R73, R19 ;  /* 0x0000001349497220 */ /* 0x000fe20000400000 */
[----:B------:R-:W-:Y:S01]  /*54e0*/  F2FP.TF32.F32.PACK_B R43, R43 ;  /* 0x0000002bff2b723e */ /* 0x000fe200024050ff */
[-C--:B-1----:R-:W-:Y:S01]  /*54f0*/  FMUL R5, R42, R19.reuse ;  /* 0x000000132a057220 */ /* 0x082fe20000400000 */
[----:B------:R-:W-:Y:S01]  /*5500*/  @P3 STG.E desc[UR36][R6.64+0x84], R41 ;  /* 0x0000842906003986 */ /* 0x000fe2000c101924 */
[----:B------:R-:W-:Y:S01]  /*5510*/  ISETP.GT.AND P3, PT, R3, RZ, P2 ;  /* 0x000000ff0300720c */ /* 0x000fe20001764270 */
[----:B------:R-:W-:Y:S01]  /*5520*/  FMUL R75, R75, R19 ;  /* 0x000000134b4b7220 */ /* 0x000fe20000400000 */
[----:B------:R-:W-:Y:S01]  /*5530*/  F2FP.TF32.F32.PACK_B R11, R11 ;  /* 0x0000000bff0b723e */ /* 0x000fe200024050ff */
[----:B------:R-:W-:Y:S01]  /*5540*/  FMUL R77, R77, R19 ;  /* 0x000000134d4d7220 */ /* 0x000fe20000400000 */
[----:B------:R-:W-:Y:S01]  /*5550*/  F2FP.TF32.F32.PACK_B R5, R5 ;  /* 0x00000005ff05723e */ /* 0x000fe200024050ff */
[----:B------:R-:W-:Y:S01]  /*5560*/  FMUL R79, R79, R19 ;  /* 0x000000134f4f7220 */ /* 0x000fe20000400000 */
[----:B------:R-:W-:Y:S01]  /*5570*/  F2FP.TF32.F32.PACK_B R45, R45 ;  /* 0x0000002dff2d723e */ /* 0x000fe200024050ff */
[-C--:B0-----:R-:W-:Y:S01]  /*5580*/  FMUL R13, R48, R19.reuse ;  /* 0x00000013300d7220 */ /* 0x081fe20000400000 */
[----:B------:R-:W-:Y:S01]  /*5590*/  ISETP.GT.AND P1, PT, R3, 0x8, P1 ;  /* 0x000000080300780c */ /* 0x000fe20000f24270 */
[----:B------:R0:W-:Y:S01]  /*55a0*/  @P0 STG.E desc[UR36][R8.64+0x80], R5 ;  /* 0x0000800508000986 */ /* 0x0001e2000c101924 */
[----:B------:R-:W-:Y:S01]  /*55b0*/  ISETP.GT.AND P0, PT, R4, 0x30, PT ;  /* 0x000000300400780c */ /* 0x000fe20003f04270 */
[----:B------:R-:W-:Y:S01]  /*55c0*/  FMUL R81, R81, R19 ;  /* 0x0000001351517220 */ /* 0x000fe20000400000 */
[----:B------:R-:W-:Y:S01]  /*55d0*/  F2FP.TF32.F32.PACK_B R47, R47 ;  /* 0x0000002fff2f723e */ /* 0x000fe200024050ff */
[----:B------:R-:W-:Y:S01]  /*55e0*/  @P4 STG.E desc[UR36][R8.64+0x84], R43 ;  /* 0x0000842b08004986 */ /* 0x000fe2000c101924 */
[C---:B------:R-:W-:Y:S01]  /*55f0*/  ISETP.GT.AND P4, PT, R3.reuse, 0x8, P2 ;  /* 0x000000080300780c */ /* 0x040fe20001784270 */
[-C--:B------:R-:W-:Y:S01]  /*5600*/  FMUL R15, R82, R19.reuse ;  /* 0x00000013520f7220 */ /* 0x080fe20000400000 */
[----:B------:R-:W-:Y:S01]  /*5610*/  ISETP.GT.AND P2, PT, R4, 0x31, PT ;  /* 0x000000310400780c */ /* 0x000fe20003f44270 */
[----:B------:R1:W-:Y:S01]  /*5620*/  @P5 STG.E desc[UR36][R6.64+0xa0], R11 ;  /* 0x0000a00b06005986 */ /* 0x0003e2000c101924 */
[----:B------:R-:W-:Y:S01]  /*5630*/  ISETP.GT.AND P5, PT, R3, RZ, P0 ;  /* 0x000000ff0300720c */ /* 0x000fe200007a4270 */
[----:B------:R-:W-:Y:S01]  /*5640*/  FMUL R83, R83, R19 ;  /* 0x0000001353537220 */ /* 0x000fe20000400000 */
[----:B------:R-:W-:Y:S01]  /*5650*/  F2FP.TF32.F32.PACK_B R13, R13 ;  /* 0x0000000dff0d723e */ /* 0x000fe200024050ff */
[-C--:B0-----:R-:W-:Y:S01]  /*5660*/  FMUL R5, R46, R19.reuse ;  /* 0x000000132e057220 */ /* 0x081fe20000400000 */
[----:B------:R-:W-:Y:S01]  /*5670*/  @P3 STG.E desc[UR36][R6.64+0xa4], R45 ;  /* 0x0000a42d06003986 */ /* 0x000fe2000c101924 */
[----:B------:R-:W-:Y:S01]  /*5680*/  ISETP.GT.AND P3, PT, R3, RZ, P2 ;  /* 0x000000ff0300720c */ /* 0x000fe20001764270 */
[----:B------:R-:W-:Y:S01]  /*5690*/  FMUL R21, R84, R19 ;  /* 0x0000001354157220 */ /* 0x000fe20000400000 */
[----:B------:R-:W-:Y:S01]  /*56a0*/  F2FP.TF32.F32.PACK_B R49, R49 ;  /* 0x00000031ff31723e */ /* 0x000fe200024050ff */
[----:B------:R-:W-:Y:S01]  /*56b0*/  FMUL R85, R85, R19 ;  /* 0x0000001355557220 */ /* 0x000fe20000400000 */
[----:B------:R-:W-:Y:S01]  /*56c0*/  F2FP.TF32.F32.PACK_B R5, R5 ;  /* 0x00000005ff05723e */ /* 0x000fe200024050ff */
[-C--:B------:R-:W-:Y:S01]  /*56d0*/  FMUL R87, R87, R19.reuse ;  /* 0x0000001357577220 */ /* 0x080fe20000400000 */
[----:B------:R-:W-:Y:S01]  /*56e0*/  ISETP.GT.AND P0, PT, R3, 0x8, P0 ;  /* 0x000000080300780c */ /* 0x000fe20000704270 */
[----:B-1----:R-:W-:Y:S01]  /*56f0*/  FMUL R11, R52, R19 ;  /* 0x00000013340b7220 */ /* 0x002fe20000400000 */
[----:B------:R-:W-:Y:S01]  /*5700*/  F2FP.TF32.F32.PACK_B R51, R51 ;  /* 0x00000033ff33723e */ /* 0x000fe200024050ff */
[----:B------:R0:W-:Y:S01]  /*5710*/  @P1 STG.E desc[UR36][R8.64+0xa0], R5 ;  /* 0x0000a00508001986 */ /* 0x0001e2000c101924 */
[----:B------:R-:W-:-:S02]  /*5720*/  ISETP.GT.AND P1, PT, R4, 0x38, PT ;  /* 0x000000380400780c */ /* 0x000fc40003f24270 */
[----:B------:R-:W-:Y:S01]  /*5730*/  F2FP.TF32.F32.PACK_B R11, R11 ;  /* 0x0000000bff0b723e */ /* 0x000fe200024050ff */
[----:B------:R-:W-:Y:S01]  /*5740*/  @P4 STG.E desc[UR36][R8.64+0xa4], R47 ;  /* 0x0000a42f08004986 */ /* 0x000fe2000c101924 */
[C---:B------:R-:W-:Y:S02]  /*5750*/  ISETP.GT.AND P4, PT, R3.reuse, 0x8, P2 ;  /* 0x000000080300780c */ /* 0x040fe40001784270 */
[----:B------:R-:W-:Y:S01]  /*5760*/  ISETP.GT.AND P2, PT, R4, 0x39, PT ;  /* 0x000000390400780c */ /* 0x000fe20003f44270 */
[----:B------:R1:W-:Y:S01]  /*5770*/  @P5 STG.E desc[UR36][R6.64+0xc0], R13 ;  /* 0x0000c00d06005986 */ /* 0x0003e2000c101924 */
[C---:B------:R-:W-:Y:S02]  /*5780*/  ISETP.GT.AND P5, PT, R3.reuse, RZ, P1 ;  /* 0x000000ff0300720c */ /* 0x040fe40000fa4270 */
[----:B------:R-:W-:Y:S01]  /*5790*/  F2FP.TF32.F32.PACK_B R53, R53 ;  /* 0x00000035ff35723e */ /* 0x000fe200024050ff */
[----:B0-----:R-:W-:Y:S01]  /*57a0*/  FMUL R5, R50, R19 ;  /* 0x0000001332057220 */ /* 0x001fe20000400000 */
[----:B------:R-:W-:Y:S01]  /*57b0*/  @P3 STG.E desc[UR36][R6.64+0xc4], R49 ;  /* 0x0000c43106003986 */ /* 0x000fe2000c101924 */
[----:B------:R-:W-:-:S02]  /*57c0*/  ISETP.GT.AND P3, PT, R3, RZ, P2 ;  /* 0x000000ff0300720c */ /* 0x000fc40001764270 */
[----:B------:R-:W-:Y:S02]  /*57d0*/  ISETP.GT.AND P1, PT, R3, 0x8, P1 ;  /* 0x000000080300780c */ /* 0x000fe40000f24270 */
[----:B------:R-:W-:Y:S01]  /*57e0*/  F2FP.TF32.F32.PACK_B R5, R5 ;  /* 0x00000005ff05723e */ /* 0x000fe200024050ff */
[----:B-1----:R-:W-:Y:S01]  /*57f0*/  FMUL R13, R56, R19 ;  /* 0x00000013380d7220 */ /* 0x002fe20000400000 */
[----:B------:R-:W-:-:S03]  /*5800*/  F2FP.TF32.F32.PACK_B R55, R55 ;  /* 0x00000037ff37723e */ /* 0x000fc600024050ff */
[----:B------:R0:W-:Y:S01]  /*5810*/  @P0 STG.E desc[UR36][R8.64+0xc0], R5 ;  /* 0x0000c00508000986 */ /* 0x0001e2000c101924 */
[C---:B------:R-:W-:Y:S02]  /*5820*/  ISETP.GT.AND P0, PT, R4.reuse, 0x40, PT ;  /* 0x000000400400780c */ /* 0x040fe40003f04270 */
        /* <DEDUP_REMOVED lines=71> */
[----:B------:R-:W-:Y:S01]  /*5ca0*/  @P3 STG.E desc[UR36][R6.64+0x164], R69 ;  /* 0x0001644506003986 */ /* 0x000fe2000c101924 */
[----:B0-----:R-:W-:Y:S01]  /*5cb0*/  FMUL R5, R70, R19 ;  /* 0x0000001346057220 */ /* 0x001fe20000400000 */
[----:B------:R-:W-:-:S02]  /*5cc0*/  ISETP.GT.AND P3, PT, R3, RZ, P2 ;  /* 0x000000ff0300720c */ /* 0x000fc40001764270 */
[----:B------:R-:W-:Y:S02]  /*5cd0*/  ISETP.GT.AND P0, PT, R3, 0x8, P0 ;  /* 0x000000080300780c */ /* 0x000fe40000704270 */
[----:B------:R-:W-:Y:S01]  /*5ce0*/  F2FP.TF32.F32.PACK_B R5, R5 ;  /* 0x00000005ff05723e */ /* 0x000fe200024050ff */
[----:B-1----:R-:W-:Y:S01]  /*5cf0*/  FMUL R11, R76, R19 ;  /* 0x000000134c0b7220 */ /* 0x002fe20000400000 */
[----:B------:R-:W-:-:S03]  /*5d00*/  F2FP.TF32.F32.PACK_B R75, R75 ;  /* 0x0000004bff4b723e */ /* 0x000fc600024050ff */
[----:B------:R0:W-:Y:S01]  /*5d10*/  @P1 STG.E desc[UR36][R8.64+0x160], R5 ;  /* 0x0001600508001986 */ /* 0x0001e2000c101924 */
[----:B------:R-:W-:Y:S02]  /*5d20*/  F2FP.TF32.F32.PACK_B R77, R77 ;  /* 0x0000004dff4d723e */ /* 0x000fe400024050ff */
[----:B------:R-:W-:Y:S01]  /*5d30*/  F2FP.TF32.F32.PACK_B R11, R11 ;  /* 0x0000000bff0b723e */ /* 0x000fe200024050ff */
[----:B------:R-:W-:Y:S01]  /*5d40*/  @P4 STG.E desc[UR36][R8.64+0x164], R71 ;  /* 0x0001644708004986 */ /* 0x000fe2000c101924 */
[C---:B------:R-:W-:Y:S02]  /*5d50*/  ISETP.GT.AND P4, PT, R4.reuse, 0x68, PT ;  /* 0x000000680400780c */ /* 0x040fe40003f84270 */
[----:B------:R-:W-:Y:S01]  /*5d60*/  F2FP.TF32.F32.PACK_B R79, R79 ;  /* 0x0000004fff4f723e */ /* 0x000fe200024050ff */
[----:B------:R1:W-:Y:S01]  /*5d70*/  @P5 STG.E desc[UR36][R6.64+0x180], R13 ;  /* 0x0001800d06005986 */ /* 0x0003e2000c101924 */
[----:B------:R-:W-:Y:S02]  /*5d80*/  ISETP.GT.AND P5, PT, R4, 0x69, PT ;  /* 0x000000690400780c */ /* 0x000fe40003fa4270 */
[----:B------:R-:W-:Y:S01]  /*5d90*/  F2FP.TF32.F32.PACK_B R81, R81 ;  /* 0x00000051ff51723e */ /* 0x000fe200024050ff */
[----:B------:R-:W-:Y:S01]  /*5da0*/  @P3 STG.E desc[UR36][R6.64+0x184], R73 ;  /* 0x0001844906003986 */ /* 0x000fe2000c101924 */
[C---:B------:R-:W-:Y:S01]  /*5db0*/  ISETP.GT.AND P3, PT, R3.reuse, 0x8, P2 ;  /* 0x000000080300780c */ /* 0x040fe20001764270 */
[----:B0-----:R-:W-:Y:S01]  /*5dc0*/  FMUL R5, R74, R19 ;  /* 0x000000134a057220 */ /* 0x001fe20000400000 */
[----:B------:R-:W-:-:S02]  /*5dd0*/  ISETP.GT.AND P2, PT, R3, RZ, P4 ;  /* 0x000000ff0300720c */ /* 0x000fc40002744270 */
[C---:B------:R-:W-:Y:S02]  /*5de0*/  ISETP.GT.AND P1, PT, R3.reuse, RZ, P5 ;  /* 0x000000ff0300720c */ /* 0x040fe40002f24270 */
[C---:B------:R-:W-:Y:S01]  /*5df0*/  ISETP.GT.AND P4, PT, R3.reuse, 0x8, P4 ;  /* 0x000000080300780c */ /* 0x040fe20002784270 */
[----:B-1----:R-:W-:Y:S01]  /*5e00*/  FMUL R13, R78, R19 ;  /* 0x000000134e0d7220 */ /* 0x002fe20000400000 */
[----:B------:R-:W-:Y:S02]  /*5e10*/  F2FP.TF32.F32.PACK_B R5, R5 ;  /* 0x00000005ff05723e */ /* 0x000fe400024050ff */
[----:B------:R-:W-:Y:S02]  /*5e20*/  ISETP.GT.AND P5, PT, R3, 0x8, P5 ;  /* 0x000000080300780c */ /* 0x000fe40002fa4270 */
[----:B------:R-:W-:Y:S01]  /*5e30*/  F2FP.TF32.F32.PACK_B R13, R13 ;  /* 0x0000000dff0d723e */ /* 0x000fe200024050ff */
[----:B------:R0:W-:Y:S01]  /*5e40*/  @P0 STG.E desc[UR36][R8.64+0x180], R5 ;  /* 0x0001800508000986 */ /* 0x0001e2000c101924 */
[----:B------:R-:W-:-:S02]  /*5e50*/  ISETP.GT.AND P0, PT, R4, 0x79, PT ;  /* 0x000000790400780c */ /* 0x000fc40003f04270 */
[----:B------:R-:W-:Y:S01]  /*5e60*/  F2FP.TF32.F32.PACK_B R15, R15 ;  /* 0x0000000fff0f723e */ /* 0x000fe200024050ff */
[----:B------:R-:W-:Y:S01]  /*5e70*/  @P3 STG.E desc[UR36][R8.64+0x184], R75 ;  /* 0x0001844b08003986 */ /* 0x000fe2000c101924 */
[C---:B------:R-:W-:Y:S02]  /*5e80*/  ISETP.GT.AND P3, PT, R4.reuse, 0x70, PT ;  /* 0x000000700400780c */ /* 0x040fe40003f64270 */
[----:B------:R-:W-:Y:S01]  /*5e90*/  F2FP.TF32.F32.PACK_B R83, R83 ;  /* 0x00000053ff53723e */ /* 0x000fe200024050ff */
[----:B------:R1:W-:Y:S01]  /*5ea0*/  @P2 STG.E desc[UR36][R6.64+0x1a0], R11 ;  /* 0x0001a00b06002986 */ /* 0x0003e2000c101924 */
[C---:B------:R-:W-:Y:S02]  /*5eb0*/  ISETP.GT.AND P2, PT, R4.reuse, 0x71, PT ;  /* 0x000000710400780c */ /* 0x040fe40003f44270 */
[----:B------:R-:W-:Y:S01]  /*5ec0*/  F2FP.TF32.F32.PACK_B R21, R21 ;  /* 0x00000015ff15723e */ /* 0x000fe200024050ff */
[----:B------:R-:W-:Y:S01]  /*5ed0*/  @P1 STG.E desc[UR36][R6.64+0x1a4], R77 ;  /* 0x0001a44d06001986 */ /* 0x000fe2000c101924 */
[----:B------:R-:W-:Y:S01]  /*5ee0*/  ISETP.GT.AND P1, PT, R4, 0x78, PT ;  /* 0x000000780400780c */ /* 0x000fe20003f24270 */
[----:B------:R-:W-:Y:S01]  /*5ef0*/  @P4 IMAD.MOV.U32 R4, RZ, RZ, R8 ;  /* 0x000000ffff044224 */ /* 0x000fe200078e0008 */
[----:B------:R-:W-:Y:S01]  /*5f00*/  F2FP.TF32.F32.PACK_B R85, R85 ;  /* 0x00000055ff55723e */ /* 0x000fe200024050ff */
[----:B0-----:R-:W-:Y:S01]  /*5f10*/  @P4 IMAD.MOV.U32 R5, RZ, RZ, R9 ;  /* 0x000000ffff054224 */ /* 0x001fe200078e0009 */
[----:B------:R-:W-:Y:S01]  /*5f20*/  F2FP.TF32.F32.PACK_B R87, R87 ;  /* 0x00000057ff57723e */ /* 0x000fe200024050ff */
[----:B-1----:R-:W-:-:S03]  /*5f30*/  FMUL R11, R80, R19 ;  /* 0x00000013500b7220 */ /* 0x002fc60000400000 */
[----:B------:R0:W-:Y:S01]  /*5f40*/  @P4 STG.E desc[UR36][R4.64+0x1a0], R13 ;  /* 0x0001a00d04004986 */ /* 0x0001e2000c101924 */
[C---:B------:R-:W-:Y:S02]  /*5f50*/  ISETP.GT.AND P4, PT, R3.reuse, RZ, P3 ;  /* 0x000000ff0300720c */ /* 0x040fe40001f84270 */
[----:B------:R-:W-:Y:S02]  /*5f60*/  ISETP.GT.AND P3, PT, R3, 0x8, P3 ;  /* 0x000000080300780c */ /* 0x000fe40001f64270 */
[----:B------:R-:W-:Y:S01]  /*5f70*/  F2FP.TF32.F32.PACK_B R11, R11 ;  /* 0x0000000bff0b723e */ /* 0x000fe200024050ff */
[----:B0-----:R-:W-:Y:S02]  /*5f80*/  @P5 IMAD.MOV.U32 R4, RZ, RZ, R8 ;  /* 0x000000ffff045224 */ /* 0x001fe400078e0008 */
[----:B------:R-:W-:Y:S01]  /*5f90*/  FMUL R13, R86, R19 ;  /* 0x00000013560d7220 */ /* 0x000fe20000400000 */
[----:B------:R-:W-:-:S04]  /*5fa0*/  @P5 IMAD.MOV.U32 R5, RZ, RZ, R9 ;  /* 0x000000ffff055224 */ /* 0x000fc800078e0009 */
[----:B------:R-:W-:Y:S01]  /*5fb0*/  F2FP.TF32.F32.PACK_B R13, R13 ;  /* 0x0000000dff0d723e */ /* 0x000fe200024050ff */
[----:B------:R0:W-:Y:S01]  /*5fc0*/  @P5 STG.E desc[UR36][R4.64+0x1a4], R79 ;  /* 0x0001a44f04005986 */ /* 0x0001e2000c101924 */
[C---:B------:R-:W-:Y:S02]  /*5fd0*/  ISETP.GT.AND P5, PT, R3.reuse, RZ, P2 ;  /* 0x000000ff0300720c */ /* 0x040fe400017a4270 */
[----:B------:R-:W-:Y:S01]  /*5fe0*/  ISETP.GT.AND P2, PT, R3, 0x8, P2 ;  /* 0x000000080300780c */ /* 0x000fe20001744270 */
[----:B0-----:R-:W-:Y:S02]  /*5ff0*/  @P4 IMAD.MOV.U32 R4, RZ, RZ, R6 ;  /* 0x000000ffff044224 */ /* 0x001fe400078e0006 */
[----:B------:R-:W-:-:S05]  /*6000*/  @P4 IMAD.MOV.U32 R5, RZ, RZ, R7 ;  /* 0x000000ffff054224 */ /* 0x000fca00078e0007 */
        /* <DEDUP_REMOVED lines=10> */
[----:B------:R0:W-:Y:S02]  /*60b0*/  @P3 STG.E desc[UR36][R4.64+0x1c0], R15 ;  /* 0x0001c00f04003986 */ /* 0x0001e4000c101924 */
[----:B0-----:R-:W-:Y:S02]  /*60c0*/  @P2 IMAD.MOV.U32 R4, RZ, RZ, R8 ;  /* 0x000000ffff042224 */ /* 0x001fe400078e0008 */
[----:B------:R-:W-:-:S05]  /*60d0*/  @P2 IMAD.MOV.U32 R5, RZ, RZ, R9 ;  /* 0x000000ffff052224 */ /* 0x000fca00078e0009 */
[----:B------:R0:W-:Y:S02]  /*60e0*/  @P2 STG.E desc[UR36][R4.64+0x1c4], R83 ;  /* 0x0001c45304002986 */ /* 0x0001e4000c101924 */
[----:B0-----:R-:W-:Y:S02]  /*60f0*/  @P4 IMAD.MOV.U32 R4, RZ, RZ, R6 ;  /* 0x000000ffff044224 */ /* 0x001fe400078e0006 */
[----:B------:R-:W-:-:S05]  /*6100*/  @P4 IMAD.MOV.U32 R5, RZ, RZ, R7 ;  /* 0x000000ffff054224 */ /* 0x000fca00078e0007 */
[----:B------:R0:W-:Y:S04]  /*6110*/  @P4 STG.E desc[UR36][R4.64+0x1e0], R21 ;  /* 0x0001e01504004986 */ /* 0x0001e8000c101924 */
[----:B------:R1:W-:Y:S01]  /*6120*/  @P5 STG.E desc[UR36][R6.64+0x1e4], R85 ;  /* 0x0001e45506005986 */ /* 0x0003e2000c101924 */
[----:B0-----:R-:W-:Y:S02]  /*6130*/  @P1 IMAD.MOV.U32 R4, RZ, RZ, R8 ;  /* 0x000000ffff041224 */ /* 0x001fe400078e0008 */
[----:B------:R-:W-:-:S05]  /*6140*/  @P1 IMAD.MOV.U32 R5, RZ, RZ, R9 ;  /* 0x000000ffff051224 */ /* 0x000fca00078e0009 */
[----:B------:R1:W-:Y:S04]  /*6150*/  @P1 STG.E desc[UR36][R4.64+0x1e0], R13 ;  /* 0x0001e00d04001986 */ /* 0x0003e8000c101924 */
[----:B------:R1:W-:Y:S02]  /*6160*/  @P0 STG.E desc[UR36][R8.64+0x1e4], R87 ;  /* 0x0001e45708000986 */ /* 0x0003e4000c101924 */
.L_x_154:
[----:B------:R-:W-:Y:S05]  /*6170*/  BSYNC B0 ;  /* 0x0000000000007941 */ /* 0x000fea0003800000 */
.L_x_28:
[----:B------:R-:W-:Y:S01]  /*6180*/  IADD3 R16, P0, R16, UR38, RZ ;  /* 0x0000002610107c10 */ /* 0x000fe2000ff1e0ff */
[----:B------:R-:W-:Y:S01]  /*6190*/  ULDC.64 UR4, c[0x0][0x650] ;  /* 0x0001940000047ab9 */ /* 0x000fe20000000a00 */
[----:B------:R-:W-:Y:S01]  /*61a0*/  PRMT R3, RZ, 0x7610, R3 ;  /* 0x00007610ff037816 */ /* 0x000fe20000000003 */
[----:B------:R-:W-:Y:S01]  /*61b0*/  IMAD.MOV.U32 R100, RZ, RZ, -0x1 ;  /* 0xffffffffff647424 */ /* 0x000fe200078e00ff */
[----:B------:R-:W-:Y:S01]  /*61c0*/  IADD3.X R17, R17, UR41, RZ, P0, !PT ;  /* 0x0000002911117c10 */ /* 0x000fe200087fe4ff */
[----:B--2---:R-:W-:Y:S01]  /*61d0*/  IMAD.MOV.U32 R99, RZ, RZ, -0x1 ;  /* 0xffffffffff637424 */ /* 0x004fe200078e00ff */
[----:B------:R-:W-:-:S04]  /*61e0*/  ISETP.GE.U32.AND P0, PT, R16, UR4, PT ;  /* 0x0000000410007c0c */ /* 0x000fc8000bf06070 */
[----:B------:R-:W-:-:S13]  /*61f0*/  ISETP.GE.U32.AND.EX P0, PT, R17, UR5, PT, P0 ;  /* 0x0000000511007c0c */ /* 0x000fda000bf06100 */
[----:B------:R-:W-:Y:S05]  /*6200*/  @P0 BRA `(.L_x_155) ;  /* 0x00000004004c0947 */ /* 0x000fea0003800000 */
[----:B0-----:R-:W0:Y:S01]  /*6210*/  LDC.64 R10, c[0x0][0x628] ;  /* 0x00018a00ff0a7b82 */ /* 0x001e220000000a00 */
[----:B-1--4-:R-:W1:Y:S01]  /*6220*/  S2R R12, SR_CTAID.X ;  /* 0x00000000000c7919 */ /* 0x012e620000002500 */
[----:B---3--:R-:W-:Y:S02]  /*6230*/  IMAD.MOV.U32 R8, RZ, RZ, R16 ;  /* 0x000000ffff087224 */ /* 0x008fe400078e0010 */
[----:B------:R-:W-:Y:S01]  /*6240*/  IMAD.MOV.U32 R9, RZ, RZ, R17 ;  /* 0x000000ffff097224 */ /* 0x000fe200078e0011 */
[----:B------:R-:W2:Y:S03]  /*6250*/  S2R R20, SR_CTAID.Y ;  /* 0x0000000000147919 */ /* 0x000ea60000002600 */
[----:B------:R-:W3:Y:S08]  /*6260*/  LDC R0, c[0x0][0x630] ;  /* 0x00018c00ff007b82 */ /* 0x000ef00000000800 */
[----:B------:R-:W4:Y:S01]  /*6270*/  LDC.64 R14, c[0x0][0x620] ;  /* 0x00018800ff0e7b82 */ /* 0x000f220000000a00 */
[----:B0-----:R-:W-:-:S04]  /*6280*/  ISETP.NE.U32.AND P0, PT, R10, RZ, PT ;  /* 0x000000ff0a00720c */ /* 0x001fc80003f05070 */
[----:B------:R-:W-:-:S13]  /*6290*/  ISETP.NE.AND.EX P0, PT, R11, RZ, PT, P0 ;  /* 0x000000ff0b00720c */ /* 0x000fda0003f05300 */
[----:B-1234-:R-:W-:Y:S05]  /*62a0*/  @!P0 BRA `(.L_x_156) ;  /* 0x0000000000288947 */ /* 0x01efea0003800000 */
        /* <DEDUP_REMOVED lines=10> */
.L_x_156:
[-CC-:B------:R-:W-:Y:S01]  /*6350*/  SHF.R.U64 R99, R8, R0.reuse, R9.reuse ;  /* 0x0000000008637219 */ /* 0x180fe20000001209 */
[----:B------:R-:W0:Y:S01]  /*6360*/  LDC.64 R26, c[0x0][0x640] ;  /* 0x00019000ff1a7b82 */ /* 0x000e220000000a00 */
[----:B------:R-:W-:Y:S01]  /*6370*/  SHF.R.U32.HI R0, RZ, R0, R9 ;  /* 0x00000000ff007219 */ /* 0x000fe20000011609 */
[----:B------:R-:W-:Y:S01]  /*6380*/  ULDC UR4, c[0x0][0x150] ;  /* 0x0000540000047ab9 */ /* 0x000fe20000000800 */
[----:B------:R-:W-:Y:S02]  /*6390*/  IADD3 R3, P0, RZ, -R99, RZ ;  /* 0x80000063ff037210 */ /* 0x000fe40007f1e0ff */
[----:B------:R-:W-:-:S03]  /*63a0*/  I2FP.F32.U32 R7, R12 ;  /* 0x0000000c00077245 */ /* 0x000fc60000201000 */
[----:B------:R-:W1:Y:S01]  /*63b0*/  LDC R6, c[0x0][0x618] ;  /* 0x00018600ff067b82 */ /* 0x000e620000000800 */
[----:B------:R-:W-:Y:S02]  /*63c0*/  IMAD.X R5, RZ, RZ, ~R0, P0 ;  /* 0x000000ffff057224 */ /* 0x000fe400000e0e00 */
[----:B------:R-:W-:Y:S01]  /*63d0*/  FMUL R7, R7, UR4 ;  /* 0x0000000407077c20 */ /* 0x000fe20008400000 */
[----:B------:R-:W-:Y:S01]  /*63e0*/  ULDC UR4, c[0x0][0x154] ;  /* 0x0000550000047ab9 */ /* 0x000fe20000000800 */
[-C--:B------:R-:W-:Y:S02]  /*63f0*/  IMAD R0, R5, R14.reuse, RZ ;  /* 0x0000000e05007224 */ /* 0x080fe400078e02ff */
[C---:B------:R-:W-:Y:S01]  /*6400*/  IMAD.WIDE.U32 R4, R3.reuse, R14, R16 ;  /* 0x0000000e03047225 */ /* 0x040fe200078e0010 */
[----:B------:R-:W2:Y:S01]  /*6410*/  LDC R8, c[0x0][0x608] ;  /* 0x00018200ff087b82 */ /* 0x000ea20000000800 */
[----:B------:R-:W3:Y:S02]  /*6420*/  F2I.U32.TRUNC.NTZ R7, R7 ;  /* 0x0000000700077305 */ /* 0x000ee4000020f000 */
[----:B------:R-:W-:Y:S01]  /*6430*/  IMAD R3, R3, R15, R0 ;  /* 0x0000000f03037224 */ /* 0x000fe200078e0200 */
[----:B------:R-:W-:-:S03]  /*6440*/  I2FP.F32.U32 R0, R20 ;  /* 0x0000001400007245 */ /* 0x000fc60000201000 */
[----:B------:R-:W-:Y:S01]  /*6450*/  IMAD.IADD R3, R5, 0x1, R3 ;  /* 0x0000000105037824 */ /* 0x000fe200078e0203 */
[----:B------:R-:W4:Y:S01]  /*6460*/  LDC R11, c[0x0][0x658] ;  /* 0x00019600ff0b7b82 */ /* 0x000f220000000800 */
[----:B0-----:R-:W-:-:S04]  /*6470*/  ISETP.NE.U32.AND P0, PT, R26, RZ, PT ;  /* 0x000000ff1a00720c */ /* 0x001fc80003f05070 */
[----:B------:R-:W-:-:S03]  /*6480*/  ISETP.NE.AND.EX P0, PT, R27, RZ, PT, P0 ;  /* 0x000000ff1b00720c */ /* 0x000fc60003f05300 */
[----:B------:R-:W0:Y:S01]  /*6490*/  LDC R9, c[0x0][0x144] ;  /* 0x00005100ff097b82 */ /* 0x000e220000000800 */
[-C--:B-1----:R-:W-:Y:S01]  /*64a0*/  SHF.R.U64 R10, R4, R6.reuse, R3 ;  /* 0x00000006040a7219 */ /* 0x082fe20000001203 */
[----:B---3--:R-:W-:Y:S01]  /*64b0*/  IMAD.MOV R7, RZ, RZ, -R7 ;  /* 0x000000ffff077224 */ /* 0x008fe200078e0a07 */
[----:B------:R-:W-:Y:S01]  /*64c0*/  SHF.R.U32.HI R3, RZ, R6, R3 ;  /* 0x00000006ff037219 */ /* 0x000fe20000011603 */
[----:B------:R-:W-:-:S04]  /*64d0*/  FMUL R6, R0, UR4 ;  /* 0x0000000400067c20 */ /* 0x000fc80008400000 */
[----:B------:R-:W1:Y:S01]  /*64e0*/  LDC R21, c[0x0][0x148] ;  /* 0x00005200ff157b82 */ /* 0x000e620000000800 */
[----:B------:R3:W0:Y:S01]  /*64f0*/  F2I.U32.TRUNC.NTZ R14, R6 ;  /* 0x00000006000e7305 */ /* 0x000622000020f000 */
[-CC-:B--2---:R-:W-:Y:S02]  /*6500*/  SHF.R.U64 R13, R10, R8.reuse, R3.reuse ;  /* 0x000000080a0d7219 */ /* 0x184fe40000001203 */
[----:B------:R-:W-:-:S04]  /*6510*/  SHF.R.U32.HI R0, RZ, R8, R3 ;  /* 0x00000008ff007219 */ /* 0x000fc80000011603 */
[----:B-----5:R-:W2:Y:S01]  /*6520*/  LDC R24, c[0x0][0x648] ;  /* 0x00019200ff187b82 */ /* 0x020ea20000000800 */
[-CC-:B----4-:R-:W-:Y:S02]  /*6530*/  SHF.R.U64 R15, R13, R11.reuse, R0.reuse ;  /* 0x0000000b0d0f7219 */ /* 0x190fe40000001200 */
[----:B------:R-:W-:-:S03]  /*6540*/  SHF.R.U32.HI R5, RZ, R11, R0 ;  /* 0x0000000bff057219 */ /* 0x000fc60000011600 */
[----:B------:R-:W-:Y:S02]  /*6550*/  IMAD.MOV.U32 R4, RZ, RZ, R15 ;  /* 0x000000ffff047224 */ /* 0x000fe400078e000f */
[----:B------:R-:W4:Y:S01]  /*6560*/  LDC R28, c[0x0][0x638] ;  /* 0x00018e00ff1c7b82 */ /* 0x000f220000000800 */
[----:B0-----:R-:W-:-:S07]  /*6570*/  IMAD R25, R9, R7, R12 ;  /* 0x0000000709197224 */ /* 0x001fce00078e020c */
[----:B------:R-:W0:Y:S08]  /*6580*/  LDC R29, c[0x0][0x610] ;  /* 0x00018400ff1d7b82 */ /* 0x000e300000000800 */
[----:B------:R-:W0:Y:S01]  /*6590*/  LDC R30, c[0x0][0x600] ;  /* 0x00018000ff1e7b82 */ /* 0x000e220000000800 */
[----:B-123--:R-:W-:Y:S05]  /*65a0*/  @!P0 BRA `(.L_x_157) ;  /* 0x0000000000288947 */ /* 0x00efea0003800000 */
        /* <DEDUP_REMOVED lines=10> */
.L_x_157:
[----:B------:R-:W-:Y:S01]  /*6650*/  ISETP.NE.AND P0, PT, R2, 0x1, PT ;  /* 0x000000010200780c */ /* 0x000fe20003f05270 */
[----:B------:R-:W-:Y:S01]  /*6660*/  IMAD.MOV R14, RZ, RZ, -R14 ;  /* 0x000000ffff0e7224 */ /* 0x000fe200078e0a0e */
[----:B------:R-:W-:Y:S02]  /*6670*/  SHF.R.U64 R0, R4, R24, R5 ;  /* 0x0000001804007219 */ /* 0x000fe40000001205 */
[----:B------:R-:W-:Y:S02]  /*6680*/  LOP3.LUT R3, R13, R96, RZ, 0xc0, !PT ;  /* 0x000000600d037212 */ /* 0x000fe400078ec0ff */
[----:B------:R-:W-:Y:S01]  /*6690*/  LOP3.LUT R10, R10, R95, RZ, 0xc0, !PT ;  /* 0x0000005f0a0a7212 */ /* 0x000fe200078ec0ff */
[----:B------:R-:W-:Y:S02]  /*66a0*/  IMAD.MOV R4, RZ, RZ, -R0 ;  /* 0x000000ffff047224 */ /* 0x000fe400078e0a00 */
[----:B------:R-:W-:Y:S02]  /*66b0*/  IMAD R0, R90, R0, R3 ;  /* 0x000000005a007224 */ /* 0x000fe400078e0203 */
[----:B----4-:R-:W-:-:S02]  /*66c0*/  IMAD R3, R4, R28, R15 ;  /* 0x0000001c04037224 */ /* 0x010fc400078e020f */
[----:B------:R-:W-:Y:S02]  /*66d0*/  @P0 IMAD R25, R21, R14, R20 ;  /* 0x0000000e15190224 */ /* 0x000fe400078e0214 */
[----:B0-----:R-:W-:Y:S02]  /*66e0*/  IMAD R5, R3, R30, R10 ;  /* 0x0000001e03057224 */ /* 0x001fe400078e020a */
[----:B------:R-:W-:Y:S02]  /*66f0*/  IMAD R0, R0, R29, R25 ;  /* 0x0000001d00007224 */ /* 0x000fe400078e0219 */
[----:B------:R-:W-:-:S03]  /*6700*/  IMAD.MOV.U32 R4, RZ, RZ, 0x1 ;  /* 0x00000001ff047424 */ /* 0x000fc600078e00ff */
[----:B------:R-:W-:Y:S02]  /*6710*/  SEL R100, R5, R0, !P0 ;  /* 0x0000000005647207 */ /* 0x000fe40004000000 */
[----:B------:R-:W-:Y:S02]  /*6720*/  PRMT R3, R4, 0x7610, R3 ;  /* 0x0000761004037816 */ /* 0x000fe40000000003 */
[----:B------:R-:W-:-:S07]  /*6730*/  SEL R0, R0, R5, !P0 ;  /* 0x0000000500007207 */ /* 0x000fce0004000000 */
.L_x_155:
[----:B------:R-:W-:Y:S01]  /*6740*/  UIADD3 UR42, UR43, UR42, URZ ;  /* 0x0000002a2b2a7290 */ /* 0x000fe2000fffe03f */
[----:B------:R-:W-:Y:S01]  /*6750*/  LOP3.LUT P0, RZ, R3, 0xff, RZ, 0xc0, !PT ;  /* 0x000000ff03ff7812 */ /* 0x000fe2000780c0ff */
[----:B------:R-:W-:Y:S02]  /*6760*/  IMAD.MOV.U32 R101, RZ, RZ, R0 ;  /* 0x000000ffff657224 */ /* 0x000fe400078e0000 */
[----:B------:R-:W-:Y:S02]  /*6770*/  USHF.R.U32.HI UR4, URZ, 0x2, UR42 ;  /* 0x000000023f047899 */ /* 0x000fe4000801162a */
[----:B------:R-:W-:Y:S02]  /*6780*/  UISETP.GT.U32.AND UP1, UPT, UR42, 0x3, UPT ;  /* 0x000000032a00788c */ /* 0x000fe4000bf24070 */
[----:B------:R-:W-:Y:S02]  /*6790*/  ULOP3.LUT UR4, UR4, 0x1, URZ, 0xc0, !UPT ;  /* 0x0000000104047892 */ /* 0x000fe4000f8ec03f */
[----:B------:R-:W-:-:S02]  /*67a0*/  UISETP.LT.U32.AND UP1, UPT, UR43, 0x4, UP1 ;  /* 0x000000042b00788c */ /* 0x000fc40008f21070 */
[----:B------:R-:W-:Y:S02]  /*67b0*/  UISETP.NE.U32.AND UP0, UPT, UR4, 0x1, UPT ;  /* 0x000000010400788c */ /* 0x000fe4000bf05070 */
[----:B------:R-:W-:Y:S02]  /*67c0*/  USEL UR5, URZ, 0x1, !UP1 ;  /* 0x000000013f057887 */ /* 0x000fe4000c800000 */
[----:B------:R-:W-:Y:S02]  /*67d0*/  UISETP.GT.U32.AND UP0, UPT, UR43, 0x3, !UP0 ;  /* 0x000000032b00788c */ /* 0x000fe4000c704070 */
[----:B------:R-:W-:Y:S02]  /*67e0*/  ULOP3.LUT UR42, UR42, 0x3, URZ, 0xc0, !UPT ;  /* 0x000000032a2a7892 */ /* 0x000fe4000f8ec03f */
[----:B------:R-:W-:-:S04]  /*67f0*/  USEL UR4, URZ, 0x1, !UP0 ;  /* 0x000000013f047887 */ /* 0x000fc8000c000000 */
[----:B------:R-:W-:Y:S01]  /*6800*/  ULOP3.LUT UR40, UR4, UR40, UR5, 0x96, !UPT ;  /* 0x0000002804287292 */ /* 0x000fe2000f8e9605 */
[----:B------:R-:W-:Y:S11]  /*6810*/  @P0 BRA `(.L_x_158) ;  /* 0xffffffa800680947 */ /* 0x000ff6000383ffff */
[----:B------:R-:W-:Y:S05]  /*6820*/  EXIT ;  /* 0x000000000000794d */ /* 0x000fea0003800000 */
.L_x_3:
        /* <DEDUP_REMOVED lines=26> */
.L_x_160:
[--C-:B------:R-:W-:Y:S01]  /*69d0*/  SHF.R.U64 R14, R12, R20, R13.reuse ;  /* 0x000000140c0e7219 */ /* 0x100fe2000000120d */
[----:B------:R-:W0:Y:S01]  /*69e0*/  LDC R24, c[0x0][0x618] ;  /* 0x00018600ff187b82 */ /* 0x000e220000000800 */
[----:B------:R-:W-:Y:S01]  /*69f0*/  I2FP.F32.U32 R8, R6 ;  /* 0x0000000600087245 */ /* 0x000fe20000201000 */
[----:B------:R-:W-:Y:S01]  /*6a00*/  ULDC UR4, c[0x0][0x150] ;  /* 0x0000540000047ab9 */ /* 0x000fe20000000800 */
[----:B------:R-:W-:Y:S02]  /*6a10*/  SHF.R.U32.HI R7, RZ, R20, R13 ;  /* 0x00000014ff077219 */ /* 0x000fe4000001160d */
[----:B------:R-:W-:Y:S01]  /*6a20*/  IADD3 R11, P0, RZ, -R14, RZ ;  /* 0x8000000eff0b7210 */ /* 0x000fe20007f1e0ff */
[----:B------:R-:W-:Y:S01]  /*6a30*/  FMUL R13, R8, UR4 ;  /* 0x00000004080d7c20 */ /* 0x000fe20008400000 */
[----:B------:R-:W-:Y:S01]  /*6a40*/  ULDC UR4, c[0x0][0x154] ;  /* 0x0000550000047ab9 */ /* 0x000fe20000000800 */
[----:B------:R-:W1:Y:S02]  /*6a50*/  LDC.64 R26, c[0x0][0x640] ;  /* 0x00019000ff1a7b82 */ /* 0x000e640000000a00 */
[----:B------:R-:W-:-:S02]  /*6a60*/  IMAD.X R7, RZ, RZ, ~R7, P0 ;  /* 0x000000ffff077224 */ /* 0x000fc400000e0e07 */
[----:B------:R-:W2:Y:S01]  /*6a70*/  F2I.U32.TRUNC.NTZ R13, R13 ;  /* 0x0000000d000d7305 */ /* 0x000ea2000020f000 */
[----:B------:R-:W-:-:S03]  /*6a80*/  IMAD.WIDE.U32 R8, R11, R22, R16 ;  /* 0x000000160b087225 */ /* 0x000fc600078e0010 */
[----:B------:R-:W3:Y:S01]  /*6a90*/  LDC R15, c[0x0][0x144] ;  /* 0x00005100ff0f7b82 */ /* 0x000ee20000000800 */
[----:B------:R-:W-:-:S04]  /*6aa0*/  IMAD R10, R7, R22, RZ ;  /* 0x00000016070a7224 */ /* 0x000fc800078e02ff */
[----:B------:R-:W-:Y:S02]  /*6ab0*/  IMAD R7, R11, R23, R10 ;  /* 0x000000170b077224 */ /* 0x000fe400078e020a */
[----:B------:R-:W-:Y:S01]  /*6ac0*/  IMAD.MOV.U32 R10, RZ, RZ, -0x1 ;  /* 0xffffffffff0a7424 */ /* 0x000fe200078e00ff */
[----:B------:R-:W4:Y:S01]  /*6ad0*/  LDC R20, c[0x0][0x608] ;  /* 0x00018200ff147b82 */ /* 0x000f220000000800 */
[----:B------:R-:W-:Y:S01]  /*6ae0*/  IMAD.IADD R7, R9, 0x1, R7 ;  /* 0x0000000109077824 */ /* 0x000fe200078e0207 */
[----:B------:R-:W-:-:S04]  /*6af0*/  I2FP.F32.U32 R9, R3 ;  /* 0x0000000300097245 */ /* 0x000fc80000201000 */
[-C--:B0-----:R-:W-:Y:S01]  /*6b00*/  SHF.R.U64 R12, R8, R24.reuse, R7 ;  /* 0x00000018080c7219 */ /* 0x081fe20000001207 */
[----:B--2---:R-:W-:Y:S01]  /*6b10*/  IMAD.MOV R8, RZ, RZ, -R13 ;  /* 0x000000ffff087224 */ /* 0x004fe200078e0a0d */
[----:B------:R-:W0:Y:S01]  /*6b20*/  LDC R11, c[0x0][0x658] ;  /* 0x00019600ff0b7b82 */ /* 0x000e220000000800 */
[----:B-1----:R-:W-:Y:S01]  /*6b30*/  ISETP.NE.U32.AND P0, PT, R26, RZ, PT ;  /* 0x000000ff1a00720c */ /* 0x002fe20003f05070 */
[----:B------:R-:W-:Y:S01]  /*6b40*/  FMUL R9, R9, UR4 ;  /* 0x0000000409097c20 */ /* 0x000fe20008400000 */
[----:B------:R-:W-:Y:S02]  /*6b50*/  SHF.R.U32.HI R7, RZ, R24, R7 ;  /* 0x00000018ff077219 */ /* 0x000fe40000011607 */
[----:B------:R-:W-:-:S03]  /*6b60*/  ISETP.NE.AND.EX P0, PT, R27, RZ, PT, P0 ;  /* 0x000000ff1b00720c */ /* 0x000fc60003f05300 */
[----:B------:R-:W1:Y:S01]  /*6b70*/  LDC R22, c[0x0][0x148] ;  /* 0x00005200ff167b82 */ /* 0x000e620000000800 */
[----:B---3--:R-:W-:Y:S02]  /*6b80*/  IMAD R23, R15, R8, R6 ;  /* 0x000000080f177224 */ /* 0x008fe400078e0206 */
[----:B------:R-:W-:-:S05]  /*6b90*/  IMAD.MOV.U32 R8, RZ, RZ, 0x1 ;  /* 0x00000001ff087424 */ /* 0x000fca00078e00ff */
[----:B------:R-:W2:Y:S01]  /*6ba0*/  LDC R21, c[0x0][0x600] ;  /* 0x00018000ff157b82 */ /* 0x000ea20000000800 */
[-CC-:B----4-:R-:W-:Y:S02]  /*6bb0*/  SHF.R.U64 R15, R12, R20.reuse, R7.reuse ;  /* 0x000000140c0f7219 */ /* 0x190fe40000001207 */
[----:B------:R-:W-:Y:S02]  /*6bc0*/  SHF.R.U32.HI R6, RZ, R20, R7 ;  /* 0x00000014ff067219 */ /* 0x000fe40000011607 */
[----:B------:R3:W4:Y:S03]  /*6bd0*/  F2I.U32.TRUNC.NTZ R20, R9 ;  /* 0x0000000900147305 */ /* 0x000726000020f000 */
[----:B------:R-:W1:Y:S01]  /*6be0*/  LDC R25, c[0x0][0x648] ;  /* 0x00019200ff197b82 */ /* 0x000e620000000800 */
[-C--:B0-----:R-:W-:Y:S02]  /*6bf0*/  SHF.R.U64 R19, R15, R11.reuse, R6 ;  /* 0x0000000b0f137219 */ /* 0x081fe40000001206 */
[----:B------:R-:W-:-:S02]  /*6c00*/  SHF.L.U32 R10, R10, R11, RZ ;  /* 0x0000000b0a0a7219 */ /* 0x000fc400000006ff */
[-C--:B------:R-:W-:Y:S01]  /*6c10*/  SHF.R.U32.HI R7, RZ, R11.reuse, R6 ;  /* 0x0000000bff077219 */ /* 0x080fe20000011606 */
[----:B------:R-:W-:Y:S01]  /*6c20*/  IMAD.MOV.U32 R6, RZ, RZ, R19 ;  /* 0x000000ffff067224 */ /* 0x000fe200078e0013 */
[----:B------:R-:W-:Y:S01]  /*6c30*/  SHF.L.U32 R24, R8, R11, RZ ;  /* 0x0000000b08187219 */ /* 0x000fe200000006ff */
[----:B------:R-:W0:Y:S01]  /*6c40*/  LDC R28, c[0x0][0x638] ;  /* 0x00018e00ff1c7b82 */ /* 0x000e220000000800 */
[----:B------:R-:W-:-:S07]  /*6c50*/  LOP3.LUT R30, RZ, R10, RZ, 0x33, !PT ;  /* 0x0000000aff1e7212 */ /* 0x000fce00078e33ff */
[----:B------:R-:W0:Y:S01]  /*6c60*/  LDC R29, c[0x0][0x610] ;  /* 0x00018400ff1d7b82 */ /* 0x000e220000000800 */
[----:B---34-:R-:W-:Y:S05]  /*6c70*/  @!P0 BRA `(.L_x_161) ;  /* 0x0000000000288947 */ /* 0x018fea0003800000 */
[----:B------:R-:W3:Y:S02]  /*6c80*/  LDC R6, c[0x0][0x64c] ;  /* 0x00019300ff067b82 */ /* 0x000ee40000000800 */
[----:B---3--:R-:W-:-:S05]  /*6c90*/  IADD3 R11, P0, R19, R6, RZ ;  /* 0x00000006130b7210 */ /* 0x008fca0007f1e0ff */
        /* <DEDUP_REMOVED lines=8> */
.L_x_161:
[----:B------:R-:W-:Y:S01]  /*6d20*/  ISETP.NE.AND P0, PT, R2, 0x1, PT ;  /* 0x000000010200780c */ /* 0x000fe20003f05270 */
[----:B--2---:R-:W-:Y:S01]  /*6d30*/  VIADD R9, R21, 0xffffffff ;  /* 0xffffffff15097836 */ /* 0x004fe20000000000 */
[----:B-1----:R-:W-:Y:S01]  /*6d40*/  SHF.R.U64 R7, R6, R25, R7 ;  /* 0x0000001906077219 */ /* 0x002fe20000001207 */
[----:B------:R-:W-:Y:S01]  /*6d50*/  IMAD.MOV R20, RZ, RZ, -R20 ;  /* 0x000000ffff147224 */ /* 0x000fe200078e0a14 */
[----:B------:R-:W-:Y:S02]  /*6d60*/  LOP3.LUT R6, R15, R30, RZ, 0xc0, !PT ;  /* 0x0000001e0f067212 */ /* 0x000fe400078ec0ff */
[----:B------:R-:W-:Y:S01]  /*6d70*/  LOP3.LUT R12, R12, R9, RZ, 0xc0, !PT ;  /* 0x000000090c0c7212 */ /* 0x000fe200078ec0ff */
[----:B------:R-:W-:Y:S02]  /*6d80*/  IMAD.MOV R8, RZ, RZ, -R7 ;  /* 0x000000ffff087224 */ /* 0x000fe400078e0a07 */
[----:B------:R-:W-:Y:S02]  /*6d90*/  IMAD R6, R24, R7, R6 ;  /* 0x0000000718067224 */ /* 0x000fe400078e0206 */
[----:B------:R-:W-:-:S02]  /*6da0*/  IMAD.MOV.U32 R9, RZ, RZ, 0x1 ;  /* 0x00000001ff097424 */ /* 0x000fc400078e00ff */
[----:B------:R-:W-:Y:S02]  /*6db0*/  @P0 IMAD R23, R22, R20, R3 ;  /* 0x0000001416170224 */ /* 0x000fe400078e0203 */
[----:B0-----:R-:W-:Y:S02]  /*6dc0*/  IMAD R3, R8, R28, R19 ;  /* 0x0000001c08037224 */ /* 0x001fe400078e0213 */
[----:B------:R-:W-:Y:S02]  /*6dd0*/  IMAD R13, R6, R29, R23 ;  /* 0x0000001d060d7224 */ /* 0x000fe400078e0217 */
[----:B------:R-:W-:Y:S02]  /*6de0*/  IMAD R6, R3, R21, R12 ;  /* 0x0000001503067224 */ /* 0x000fe400078e020c */
[----:B------:R-:W-:-:S03]  /*6df0*/  IMAD.MOV.U32 R8, RZ, RZ, R14 ;  /* 0x000000ffff087224 */ /* 0x000fc600078e000e */
[----:B------:R-:W-:Y:S02]  /*6e00*/  SEL R20, R6, R13, !P0 ;  /* 0x0000000d06147207 */ /* 0x000fe40004000000 */
[----:B------:R-:W-:-:S07]  /*6e10*/  SEL R13, R13, R6, !P0 ;  /* 0x000000060d0d7207 */ /* 0x000fce0004000000 */
.L_x_159:
[----:B------:R-:W-:-:S08]  /*6e20*/  NOP ;  /* 0x0000000000007918 */ /* 0x000fd00000000000 */
[----:B------:R-:W0:-:S00]  /*6e30*/  USETMAXREG.DEALLOC.CTAPOOL 0x28 ;  /* 0x00000028000079c8 */ /* 0x000e0000080e0500 */
[----:B0-----:R-:W-:-:S13]  /*6e40*/  ISETP.NE.AND P0, PT, R0, RZ, PT ;  /* 0x000000ff0000720c */ /* 0x001fda0003f05270 */
[----:B------:R-:W-:Y:S05]  /*6e50*/  @P0 EXIT ;  /* 0x000000000000094d */ /* 0x000fea0003800000 */
[----:B------:R-:W-:Y:S01]  /*6e60*/  LOP3.LUT P0, RZ, R9, 0xff, RZ, 0xc0, !PT ;  /* 0x000000ff09ff7812 */ /* 0x000fe2000780c0ff */
[----:B------:R-:W-:Y:S02]  /*6e70*/  IMAD.MOV.U32 R0, RZ, RZ, 0x1 ;  /* 0x00000001ff007424 */ /* 0x000fe400078e00ff */
[----:B------:R-:W-:-:S10]  /*6e80*/  IMAD.MOV.U32 R3, RZ, RZ, RZ ;  /* 0x000000ffff037224 */ /* 0x000fd400078e00ff */
[----:B------:R-:W-:Y:S05]  /*6e90*/  @!P0 BRA `(.L_x_162) ;  /* 0x0000000c00448947 */ /* 0x000fea0003800000 */
[----:B------:R-:W0:Y:S01]  /*6ea0*/  LDC R0, c[0x0][0x28c] ;  /* 0x0000a300ff007b82 */ /* 0x000e220000000800 */
[----:B------:R-:W-:Y:S01]  /*6eb0*/  LOP3.LUT P0, RZ, R4, 0x1f, RZ, 0xc0, !PT ;  /* 0x0000001f04ff7812 */ /* 0x000fe2000780c0ff */
[----:B------:R-:W-:Y:S01]  /*6ec0*/  ULDC UR5, c[0x0][0x658] ;  /* 0x0001960000057ab9 */ /* 0x000fe20000000800 */
[----:B------:R-:W-:Y:S01]  /*6ed0*/  UMOV UR6, 0xffffffff ;  /* 0xffffffff00067882 */ /* 0x000fe20000000000 */
[----:B------:R-:W-:Y:S01]  /*6ee0*/  BSSY B0, `(.L_x_162) ;  /* 0x00000cc000007945 */ /* 0x000fe20003800000 */
[----:B------:R-:W-:Y:S01]  /*6ef0*/  USHF.L.U32 UR6, UR6, UR5, URZ ;  /* 0x0000000506067299 */ /* 0x000fe2000800063f */
[C---:B------:R-:W-:Y:S01]  /*6f00*/  ISETP.NE.AND P2, PT, R5.reuse, RZ, PT ;  /* 0x000000ff0500720c */ /* 0x040fe20003f45270 */
[----:B------:R-:W-:Y:S01]  /*6f10*/  UMOV UR7, 0x1 ;  /* 0x0000000100077882 */ /* 0x000fe20000000000 */
[----:B------:R-:W-:Y:S01]  /*6f20*/  ISETP.NE.OR P0, PT, R5, RZ, !P0 ;  /* 0x000000ff0500720c */ /* 0x000fe20004705670 */
[----:B------:R-:W-:Y:S01]  /*6f30*/  IMAD.MOV.U32 R11, RZ, RZ, 0x1 ;  /* 0x00000001ff0b7424 */ /* 0x000fe200078e00ff */
[----:B------:R-:W-:Y:S01]  /*6f40*/  LOP3.LUT R19, R18, 0x2, RZ, 0xfc, !PT ;  /* 0x0000000212137812 */ /* 0x000fe200078efcff */
[----:B------:R-:W-:Y:S01]  /*6f50*/  ULDC UR4, c[0x0][0x600] ;  /* 0x0001800000047ab9 */ /* 0x000fe20000000800 */
[----:B------:R-:W-:-:S02]  /*6f60*/  USHF.L.U32 UR13, UR7, UR5, URZ ;  /* 0x00000005070d7299 */ /* 0x000fc4000800063f */
[----:B------:R-:W-:Y:S02]  /*6f70*/  UIADD3 UR4, UR4, -0x1, URZ ;  /* 0xffffffff04047890 */ /* 0x000fe4000fffe03f */
[----:B------:R-:W-:Y:S01]  /*6f80*/  ULOP3.LUT UR5, URZ, UR6, URZ, 0x33, !UPT ;  /* 0x000000063f057292 */ /* 0x000fe2000f8e333f */
[----:B------:R-:W-:Y:S01]  /*6f90*/  ULDC.64 UR22, c[0x0][0x198] ;  /* 0x0000660000167ab9 */ /* 0x000fe20000000a00 */
[----:B0-----:R-:W-:-:S05]  /*6fa0*/  VIADD R0, R0, 0x3f ;  /* 0x0000003f00007836 */ /* 0x001fca0000000000 */
[----:B------:R-:W-:-:S04]  /*6fb0*/  SHF.R.S32.HI R3, RZ, 0x1f, R0 ;  /* 0x0000001fff037819 */ /* 0x000fc80000011400 */
[----:B------:R-:W-:Y:S01]  /*6fc0*/  LEA.HI R3, R3, R0, RZ, 0x6 ;  /* 0x0000000003037211 */ /* 0x000fe200078f30ff */
[----:B------:R-:W-:-:S03]  /*6fd0*/  IMAD.MOV.U32 R0, RZ, RZ, 0x1 ;  /* 0x00000001ff007424 */ /* 0x000fc600078e00ff */
[----:B------:R-:W-:Y:S01]  /*6fe0*/  SHF.R.S32.HI R12, RZ, 0x6, R3 ;  /* 0x00000006ff0c7819 */ /* 0x000fe20000011403 */
[----:B------:R-:W-:-:S04]  /*6ff0*/  IMAD.MOV.U32 R3, RZ, RZ, RZ ;  /* 0x000000ffff037224 */ /* 0x000fc800078e00ff */
[----:B------:R-:W-:-:S07]  /*7000*/  VIADD R10, R12, 0x1 ;  /* 0x000000010c0a7836 */ /* 0x000fce0000000000 */
.L_x_174:
[----:B------:R-:W-:-:S03]  /*7010*/  UMOV UR6, 0xffffffff ;  /* 0xffffffff00067882 */ /* 0x000fc60000000000 */
[----:B------:R-:W-:Y:S05]  /*7020*/  BRA.DIV UR6, `(.L_x_163) ;  /* 0x0000000e06cc7947 */ /* 0x000fea000b800000 */
[----:B------:R-:W-:-:S13]  /*7030*/  ELECT P6, URZ, PT ;  /* 0x00000000003f782f */ /* 0x000fda00038c0000 */
.L_x_185:
[----:B------:R-:W0:Y:S01]  /*7040*/  LDC R4, c[0x0][0x28c] ;  /* 0x0000a300ff047b82 */ /* 0x000e220000000800 */
[----:B------:R-:W-:Y:S01]  /*7050*/  BSSY B1, `(.L_x_164) ;  /* 0x0000041000017945 */ /* 0x000fe20003800000 */
[----:B0-----:R-:W-:-:S13]  /*7060*/  ISETP.LT.OR P6, PT, R4, 0x1, !P6 ;  /* 0x000000010400780c */ /* 0x001fda00077c1670 */
[----:B------:R-:W-:Y:S05]  /*7070*/  @P6 BRA `(.L_x_165) ;  /* 0x0000000000f86947 */ /* 0x000fea0003800000 */
[----:B------:R-:W-:Y:S02]  /*7080*/  IMAD.SHL.U32 R13, R13, 0x80, RZ ;  /* 0x000000800d0d7824 */ /* 0x000fe400078e00ff */
[----:B------:R-:W-:Y:S02]  /*7090*/  IMAD.SHL.U32 R20, R20, 0x80, RZ ;  /* 0x0000008014147824 */ /* 0x000fe400078e00ff */
[----:B------:R-:W-:Y:S02]  /*70a0*/  IMAD.MOV.U32 R21, RZ, RZ, RZ ;  /* 0x000000ffff157224 */ /* 0x000fe400078e00ff */
[----:B------:R-:W-:Y:S02]  /*70b0*/  IMAD.MOV.U32 R4, RZ, RZ, R10 ;  /* 0x000000ffff047224 */ /* 0x000fe400078e000a */
[----:B------:R-:W-:Y:S02]  /*70c0*/  IMAD.MOV.U32 R5, RZ, RZ, R0 ;  /* 0x000000ffff057224 */ /* 0x000fe400078e0000 */
[----:B------:R-:W-:-:S07]  /*70d0*/  IMAD.MOV.U32 R6, RZ, RZ, R3 ;  /* 0x000000ffff067224 */ /* 0x000fce00078e0003 */
.L_x_169:
[----:B------:R-:W0:Y:S01]  /*70e0*/  S2R R14, SR_CgaCtaId ;  /* 0x00000000000e7919 */ /* 0x000e220000008800 */
[----:B------:R-:W-:Y:S01]  /*70f0*/  MOV R7, 0x400 ;  /* 0x0000040000077802 */ /* 0x000fe20000000f00 */
[----:B------:R-:W1:Y:S03]  /*7100*/  @!P2 LDC R9, c[0x0][0x500] ;  /* 0x00014000ff09ab82 */ /* 0x000e660000000800 */
[----:B0-----:R-:W-:Y:S02]  /*7110*/  LEA R15, R14, R7, 0x18 ;  /* 0x000000070e0f7211 */ /* 0x001fe400078ec0ff */
[----:B------:R-:W-:-:S03]  /*7120*/  SHF.L.U32 R7, R5, 0x1f, RZ ;  /* 0x0000001f05077819 */ /* 0x000fc600000006ff */
[----:B------:R-:W-:-:S04]  /*7130*/  IMAD R14, R6, 0x8, R15 ;  /* 0x00000008060e7824 */ /* 0x000fc800078e020f */
[----:B------:R-:W0:Y:S02]  /*7140*/  SYNCS.PHASECHK.TRANS64.TRYWAIT P1, [R14+URZ+0x20], R7 ;  /* 0x000020070e0075a7 */ /* 0x000e24000802017f */
[----:B01----:R-:W-:Y:S05]  /*7150*/  @!P1 BRA `(.L_x_166) ;  /* 0x0000000c00a09947 */ /* 0x003fea0003800000 */
.L_x_186:
[----:B0-----:R-:W-:Y:S01]  /*7160*/  PRMT R7, R19, 0x9910, RZ ;  /* 0x0000991013077816 */ /* 0x001fe200000000ff */
[----:B------:R0:W-:Y:S03]  /*7170*/  @!P2 SYNCS.ARRIVE.TRANS64 RZ, [R14+URZ], R9 ;  /* 0x000000090effa9a7 */ /* 0x0001e6000800003f */
[----:B------:R-:W-:-:S13]  /*7180*/  ISETP.NE.AND P1, PT, R7, 0x2, PT ;  /* 0x000000020700780c */ /* 0x000fda0003f25270 */
[----:B0-----:R-:W-:Y:S05]  /*7190*/  @P1 BRA `(.L_x_167) ;  /* 0x0000000000041947 */ /* 0x001fea0003800000 */
[----:B------:R-:W-:Y:S01]  /*71a0*/  BPT.TRAP 0x1 ;  /* 0x000000040000795c */ /* 0x000fe20000300000 */
.L_x_167:
[----:B------:R-:W-:Y:S05]  /*71b0*/  @P0 BRA `(.L_x_168) ;  /* 0x0000000000040947 */ /* 0x000fea0003800000 */
[----:B------:R-:W-:Y:S01]  /*71c0*/  BPT.TRAP 0x1 ;  /* 0x000000040000795c */ /* 0x000fe20000300000 */
.L_x_168:
[----:B------:R-:W-:Y:S01]  /*71d0*/  IMAD R15, R6, 0x8000, R15 ;  /* 0x00008000060f7824 */ /* 0x000fe200078e020f */
[----:B------:R-:W-:Y:S01]  /*71e0*/  R2UR UR34, R21 ;  /* 0x00000000152272ca */ /* 0x000fe200000e0000 */
[----:B------:R-:W-:Y:S01]  /*71f0*/  VIADD R4, R4, 0xffffffff ;  /* 0xffffffff04047836 */ /* 0x000fe20000000000 */
[----:B------:R-:W-:Y:S01]  /*7200*/  R2UR UR33, R14 ;  /* 0x000000000e2172ca */ /* 0x000fe200000e0000 */
[----:B------:R-:W-:Y:S01]  /*7210*/  UIADD3 UR6, UP0, UR22, 0xf0, URZ ;  /* 0x000000f016067890 */ /* 0x000fe2000ff1e03f */
[----:B------:R-:W-:Y:S01]  /*7220*/  R2UR UR8, R15 ;  /* 0x000000000f0872ca */ /* 0x000fe200000e0000 */
[----:B------:R-:W-:Y:S01]  /*7230*/  UIADD3 UR30, UP1, UR22, 0x1f0, URZ ;  /* 0x000001f0161e7890 */ /* 0x000fe2000ff3e03f */
[----:B------:R-:W-:Y:S01]  /*7240*/  R2UR UR35, R13 ;  /* 0x000000000d2372ca */ /* 0x000fe200000e0000 */
[----:B------:R-:W-:Y:S01]  /*7250*/  UIADD3.X UR7, URZ, UR23, URZ, UP0, !UPT ;  /* 0x000000173f077290 */ /* 0x000fe200087fe43f */
[----:B------:R-:W-:Y:S01]  /*7260*/  R2UR UR36, R8 ;  /* 0x00000000082472ca */ /* 0x000fe200000e0000 */
[----:B------:R-:W-:Y:S01]  /*7270*/  UIADD3.X UR31, URZ, UR23, URZ, UP1, !UPT ;  /* 0x000000173f1f7290 */ /* 0x000fe20008ffe43f */
[----:B------:R-:W-:Y:S01]  /*7280*/  R2UR UR19, R20 ;  /* 0x00000000141372ca */ /* 0x000fe200000e0000 */
[----:B------:R-:W-:Y:S01]  /*7290*/  VIADD R6, R6, 0x1 ;  /* 0x0000000106067836 */ /* 0x000fe20000000000 */
[----:B------:R-:W-:Y:S01]  /*72a0*/  ISETP.GT.AND P3, PT, R4, 0x1, PT ;  /* 0x000000010400780c */ /* 0x000fe20003f64270 */
[----:B------:R-:W-:Y:S01]  /*72b0*/  UIADD3 UR26, UR34, 0x20, URZ ;  /* 0x00000020221a7890 */ /* 0x000fe2000fffe03f */
[----:B------:R-:W-:Y:S01]  /*72c0*/  VIADD R21, R21, 0x40 ;  /* 0x0000004015157836 */ /* 0x000fe20000000000 */
[----:B------:R-:W-:Y:S01]  /*72d0*/  UMOV UR14, 0x0 ;  /* 0x00000000000e7882 */ /* 0x000fe20000000000 */
[----:B------:R-:W-:Y:S01]  /*72e0*/  UMOV UR15, 0x10000000 ;  /* 0x10000000000f7882 */ /* 0x000fe20000000000 */
[----:B------:R-:W-:Y:S01]  /*72f0*/  UIADD3 UR32, UR8, 0x100, URZ ;  /* 0x0000010008207890 */ /* 0x000fe2000fffe03f */
[----:B------:R-:W-:Y:S01]  /*7300*/  ISETP.NE.AND P1, PT, R6, 0x4, PT ;  /* 0x000000040600780c */ /* 0x000fe20003f25270 */
[----:B------:R-:W-:-:S02]  /*7310*/  UIADD3 UR24, UR8, 0x4100, URZ ;  /* 0x0000410008187890 */ /* 0x000fc4000fffe03f */
[----:B------:R-:W-:Y:S01]  /*7320*/  UIADD3 UR16, UR8, 0x20100, URZ ;  /* 0x0002010008107890 */ /* 0x000fe2000fffe03f */
[----:B------:R-:W-:Y:S01]  /*7330*/  SEL R14, RZ, 0x1, P1 ;  /* 0x00000001ff0e7807 */ /* 0x000fe20000800000 */
[----:B------:R-:W-:Y:S01]  /*7340*/  UIADD3 UR8, UR8, 0x24100, URZ ;  /* 0x0002410008087890 */ /* 0x000fe2000fffe03f */
[----:B------:R-:W-:Y:S01]  /*7350*/  SEL R6, R6, RZ, P1 ;  /* 0x000000ff06067207 */ /* 0x000fe20000800000 */
[----:B------:R-:W-:Y:S01]  /*7360*/  UMOV UR25, UR33 ;  /* 0x0000002100197c82 */ /* 0x000fe20008000000 */
[----:B------:R-:W-:Y:S01]  /*7370*/  UMOV UR27, UR35 ;  /* 0x00000023001b7c82 */ /* 0x000fe20008000000 */
[----:B------:R-:W-:Y:S01]  /*7380*/  UMOV UR28, UR36 ;  /* 0x00000024001c7c82 */ /* 0x000fe20008000000 */
[----:B------:R-:W-:Y:S01]  /*7390*/  UMOV UR17, UR33 ;  /* 0x0000002100117c82 */ /* 0x000fe20008000000 */
[----:B------:R-:W-:Y:S01]  /*73a0*/  UMOV UR18, UR34 ;  /* 0x0000002200127c82 */ /* 0x000fe20008000000 */
[----:B------:R-:W-:Y:S01]  /*73b0*/  UMOV UR20, UR36 ;  /* 0x0000002400147c82 */ /* 0x000fe20008000000 */
[----:B------:R0:W-:Y:S01]  /*73c0*/  UTMALDG.3D [UR32], [UR6], desc[UR14] ;  /* 0x00000e20060075b4 */ /* 0x0001e20008011000 */
[----:B------:R-:W-:Y:S01]  /*73d0*/  UMOV UR9, UR33 ;  /* 0x0000002100097c82 */ /* 0x000fe20008000000 */
[----:B------:R-:W-:Y:S01]  /*73e0*/  UMOV UR11, UR19 ;  /* 0x00000013000b7c82 */ /* 0x000fe20008000000 */
[----:B------:R-:W-:Y:S01]  /*73f0*/  UMOV UR12, UR36 ;  /* 0x00000024000c7c82 */ /* 0x000fe20008000000 */
[----:B------:R-:W-:Y:S01]  /*7400*/  UMOV UR10, UR26 ;  /* 0x0000001a000a7c82 */ /* 0x000fe20008000000 */
[----:B------:R-:W-:Y:S01]  /*7410*/  LOP3.LUT R5, R5, R14, RZ, 0x3c, !PT ;  /* 0x0000000e05057212 */ /* 0x000fe200078e3cff */
[----:B------:R0:W-:Y:S01]  /*7420*/  UTMALDG.3D [UR24], [UR6], desc[UR14] ;  /* 0x00000e18060075b4 */ /* 0x0001e20008011000 */
[----:B------:R0:W-:Y:S01]  /*7430*/  UTMALDG.3D [UR16], [UR30], desc[UR14] ;  /* 0x00000e101e0075b4 */ /* 0x0001e20008011000 */
[----:B------:R0:W-:Y:S02]  /*7440*/  UTMALDG.3D [UR8], [UR30], desc[UR14] ;  /* 0x00000e081e0075b4 */ /* 0x0001e40008011000 */
[----:B0-----:R-:W-:Y:S05]  /*7450*/  @P3 BRA `(.L_x_169) ;  /* 0xfffffffc00203947 */ /* 0x001fea000383ffff */
.L_x_165:
[----:B------:R-:W-:Y:S05]  /*7460*/  BSYNC B1 ;  /* 0x0000000000017941 */ /* 0x000fea0003800000 */
.L_x_164:
[----:B------:R-:W-:Y:S01]  /*7470*/  LOP3.LUT P3, RZ, R11, 0xff, RZ, 0xc0, !PT ;  /* 0x000000ff0bff7812 */ /* 0x000fe2000786c0ff */
[----:B------:R-:W-:Y:S01]  /*7480*/  IMAD.IADD R3, R12, 0x1, R3 ;  /* 0x000000010c037824 */ /* 0x000fe200078e0203 */
[----:B------:R-:W-:Y:S01]  /*7490*/  IADD3 R16, P4, R16, UR38, RZ ;  /* 0x0000002610107c10 */ /* 0x000fe2000ff9e0ff */
[----:B------:R-:W-:Y:S01]  /*74a0*/  ULDC.64 UR6, c[0x0][0x650] ;  /* 0x0001940000067ab9 */ /* 0x000fe20000000a00 */
[----:B------:R-:W-:Y:S01]  /*74b0*/  BSSY B1, `(.L_x_170) ;  /* 0x000006c000017945 */ /* 0x000fe20003800000 */
[----:B------:R-:W-:Y:S01]  /*74c0*/  IMAD.MOV.U32 R13, RZ, RZ, -0x1 ;  /* 0xffffffffff0d7424 */ /* 0x000fe200078e00ff */
[----:B------:R-:W-:Y:S01]  /*74d0*/  ISETP.GT.U32.AND P1, PT, R3, 0x3, PT ;  /* 0x000000030300780c */ /* 0x000fe20003f24070 */
[----:B------:R-:W-:Y:S01]  /*74e0*/  IMAD.MOV.U32 R20, RZ, RZ, -0x1 ;  /* 0xffffffffff147424 */ /* 0x000fe200078e00ff */
[----:B------:R-:W-:Y:S01]  /*74f0*/  SHF.R.U32.HI R4, RZ, 0x2, R3 ;  /* 0x00000002ff047819 */ /* 0x000fe20000011603 */
[----:B------:R-:W-:Y:S01]  /*7500*/  IMAD.MOV.U32 R8, RZ, RZ, -0x1 ;  /* 0xffffffffff087424 */ /* 0x000fe200078e00ff */
[----:B------:R-:W-:-:S02]  /*7510*/  ISETP.LT.U32.AND P1, PT, R12, 0x4, P1 ;  /* 0x000000040c00780c */ /* 0x000fc40000f21070 */
[----:B------:R-:W-:Y:S01]  /*7520*/  IADD3.X R17, R17, UR41, RZ, P4, !PT ;  /* 0x0000002911117c10 */ /* 0x000fe2000a7fe4ff */
[----:B------:R-:W0:Y:S01]  /*7530*/  @P3 S2R R6, SR_CgaCtaId ;  /* 0x0000000000063919 */ /* 0x000e220000008800 */
[----:B------:R-:W-:Y:S02]  /*7540*/  @P3 MOV R5, 0x400 ;  /* 0x0000040000053802 */ /* 0x000fe40000000f00 */
[----:B------:R-:W-:Y:S02]  /*7550*/  ISETP.GE.U32.AND P4, PT, R16, UR6, PT ;  /* 0x0000000610007c0c */ /* 0x000fe4000bf86070 */
[----:B------:R-:W-:Y:S02]  /*7560*/  LOP3.LUT R4, R4, 0x1, RZ, 0xc0, !PT ;  /* 0x0000000104047812 */ /* 0x000fe400078ec0ff */
[----:B------:R-:W-:Y:S02]  /*7570*/  LOP3.LUT R3, R3, 0x3, RZ, 0xc0, !PT ;  /* 0x0000000303037812 */ /* 0x000fe400078ec0ff */
[----:B------:R-:W-:-:S02]  /*7580*/  PRMT R11, RZ, 0x7610, R11 ;  /* 0x00007610ff0b7816 */ /* 0x000fc4000000000b */
[----:B0-----:R-:W-:-:S04]  /*7590*/  @P3 LEA R5, R6, R5, 0x18 ;  /* 0x0000000506053211 */ /* 0x001fc800078ec0ff */
[----:B------:R0:W-:Y:S01]  /*75a0*/  @P3 SYNCS.ARRIVE.TRANS64.A1T0 RZ, [R5+URZ+0x58], RZ ;  /* 0x000058ff05ff39a7 */ /* 0x0001e2000810003f */
[----:B------:R-:W-:-:S04]  /*75b0*/  ISETP.NE.U32.AND P3, PT, R4, 0x1, PT ;  /* 0x000000010400780c */ /* 0x000fc80003f65070 */
[----:B------:R-:W-:Y:S02]  /*75c0*/  ISETP.GT.U32.AND P3, PT, R12, 0x3, !P3 ;  /* 0x000000030c00780c */ /* 0x000fe40005f64070 */
[----:B0-----:R-:W-:Y:S02]  /*75d0*/  SEL R5, RZ, 0x1, !P1 ;  /* 0x00000001ff057807 */ /* 0x001fe40004800000 */
[----:B------:R-:W-:Y:S02]  /*75e0*/  ISETP.GE.U32.AND.EX P1, PT, R17, UR7, PT, P4 ;  /* 0x0000000711007c0c */ /* 0x000fe4000bf26140 */
[----:B------:R-:W-:-:S04]  /*75f0*/  SEL R4, RZ, 0x1, !P3 ;  /* 0x00000001ff047807 */ /* 0x000fc80005800000 */
[----:B------:R-:W-:Y:S02]  /*7600*/  LOP3.LUT R0, R4, R0, R5, 0x96, !PT ;  /* 0x0000000004007212 */ /* 0x000fe400078e9605 */
[----:B------:R-:W-:-:S05]  /*7610*/  PRMT R4, RZ, 0x7610, R4 ;  /* 0x00007610ff047816 */ /* 0x000fca0000000004 */
[----:B------:R-:W-:Y:S05]  /*7620*/  @P1 BRA `(.L_x_171) ;  /* 0x0000000400501947 */ /* 0x000fea0003800000 */
[----:B------:R-:W-:Y:S01]  /*7630*/  ULDC.64 UR6, c[0x0][0x628] ;  /* 0x00018a0000067ab9 */ /* 0x000fe20000000a00 */
[----:B------:R-:W0:Y:S01]  /*7640*/  S2R R14, SR_CTAID.X ;  /* 0x00000000000e7919 */ /* 0x000e220000002500 */
[----:B------:R-:W-:Y:S01]  /*7650*/  ISETP.NE.U32.AND P1, PT, RZ, UR6, PT ;  /* 0x00000006ff007c0c */ /* 0x000fe2000bf25070 */
[----:B------:R-:W-:Y:S01]  /*7660*/  ULDC UR9, c[0x0][0x630] ;  /* 0x00018c0000097ab9 */ /* 0x000fe20000000800 */
[----:B------:R-:W-:Y:S01]  /*7670*/  IMAD.MOV.U32 R4, RZ, RZ, R16 ;  /* 0x000000ffff047224 */ /* 0x000fe200078e0010 */
[----:B------:R-:W1:Y:S01]  /*7680*/  S2R R13, SR_CTAID.Y ;  /* 0x00000000000d7919 */ /* 0x000e620000002600 */
[----:B------:R-:W-:Y:S01]  /*7690*/  ISETP.NE.AND.EX P1, PT, RZ, UR7, PT, P1 ;  /* 0x00000007ff007c0c */ /* 0x000fe2000bf25310 */
[----:B------:R-:W-:-:S12]  /*76a0*/  IMAD.MOV.U32 R5, RZ, RZ, R17 ;  /* 0x000000ffff057224 */ /* 0x000fd800078e0011 */
[----:B------:R-:W-:Y:S05]  /*76b0*/  @!P1 BRA `(.L_x_172) ;  /* 0x0000000000289947 */ /* 0x000fea0003800000 */
[----:B------:R-:W-:Y:S02]  /*76c0*/  ULDC UR8, c[0x0][0x634] ;  /* 0x00018d0000087ab9 */ /* 0x000fe40000000800 */
[----:B------:R-:W-:-:S05]  /*76d0*/  IADD3 R9, P1, R16, UR8, RZ ;  /* 0x0000000810097c10 */ /* 0x000fca000ff3e0ff */
[----:B------:R-:W-:-:S04]  /*76e0*/  IMAD.X R15, RZ, RZ, R17, P1 ;  /* 0x000000ffff0f7224 */ /* 0x000fc800008e0611 */
[----:B------:R-:W-:-:S04]  /*76f0*/  IMAD.WIDE.U32 R6, R15, UR6, RZ ;  /* 0x000000060f067c25 */ /* 0x000fc8000f8e00ff */
[----:B------:R-:W-:-:S04]  /*7700*/  IMAD.WIDE.U32 R6, P1, R9, UR7, R6 ;  /* 0x0000000709067c25 */ /* 0x000fc8000f820006 */
[----:B------:R-:W-:-:S04]  /*7710*/  IMAD.WIDE.U32 R8, R9, UR6, RZ ;  /* 0x0000000609087c25 */ /* 0x000fc8000f8e00ff */
[----:B------:R-:W-:Y:S01]  /*7720*/  IMAD.X R5, RZ, RZ, RZ, P1 ;  /* 0x000000ffff057224 */ /* 0x000fe200008e06ff */
[----:B------:R-:W-:Y:S01]  /*7730*/  IADD3 RZ, P1, R9, R6, RZ ;  /* 0x0000000609ff7210 */ /* 0x000fe20007f3e0ff */
[----:B------:R-:W-:-:S04]  /*7740*/  IMAD.MOV.U32 R4, RZ, RZ, R7 ;  /* 0x000000ffff047224 */ /* 0x000fc800078e0007 */
[----:B------:R-:W-:-:S08]  /*7750*/  IMAD.WIDE.U32.X R4, R15, UR7, R4, P1 ;  /* 0x000000070f047c25 */ /* 0x000fd000088e0404 */
.L_x_172:
[--C-:B------:R-:W-:Y:S01]  /*7760*/  SHF.R.U64 R8, R4, UR9, R5.reuse ;  /* 0x0000000904087c19 */ /* 0x100fe20008001205 */
[----:B------:R-:W-:Y:S01]  /*7770*/  ULDC.64 UR6, c[0x0][0x620] ;  /* 0x0001880000067ab9 */ /* 0x000fe20000000a00 */
[----:B------:R-:W-:Y:S01]  /*7780*/  SHF.R.U32.HI R4, RZ, UR9, R5 ;  /* 0x00000009ff047c19 */ /* 0x000fe20008011605 */
[----:B------:R-:W2:Y:S01]  /*7790*/  LDC R25, c[0x0][0x144] ;  /* 0x00005100ff197b82 */ /* 0x000ea20000000800 */
[----:B------:R-:W-:Y:S01]  /*77a0*/  IADD3 R7, P1, RZ, -R8, RZ ;  /* 0x80000008ff077210 */ /* 0x000fe20007f3e0ff */
[----:B------:R-:W-:Y:S01]  /*77b0*/  ULDC.64 UR10, c[0x0][0x640] ;  /* 0x00019000000a7ab9 */ /* 0x000fe20000000a00 */
[----:B0-----:R-:W-:Y:S01]  /*77c0*/  I2FP.F32.U32 R9, R14 ;  /* 0x0000000e00097245 */ /* 0x001fe20000201000 */
[----:B------:R-:W-:Y:S02]  /*77d0*/  ULDC UR8, c[0x0][0x608] ;  /* 0x0001820000087ab9 */ /* 0x000fe40000000800 */
[----:B------:R-:W-:Y:S01]  /*77e0*/  IMAD.X R4, RZ, RZ, ~R4, P1 ;  /* 0x000000ffff047224 */ /* 0x000fe200008e0e04 */
[----:B------:R-:W-:Y:S01]  /*77f0*/  ISETP.NE.U32.AND P1, PT, RZ, UR10, PT ;  /* 0x0000000aff007c0c */ /* 0x000fe2000bf25070 */
[----:B------:R-:W0:Y:S02]  /*7800*/  LDC R20, c[0x0][0x148] ;  /* 0x00005200ff147b82 */ /* 0x000e240000000800 */
[----:B------:R-:W-:Y:S01]  /*7810*/  IMAD R6, R4, UR6, RZ ;  /* 0x0000000604067c24 */ /* 0x000fe2000f8e02ff */
[----:B------:R-:W-:Y:S01]  /*7820*/  ISETP.NE.AND.EX P1, PT, RZ, UR11, PT, P1 ;  /* 0x0000000bff007c0c */ /* 0x000fe2000bf25310 */
[----:B------:R-:W-:Y:S01]  /*7830*/  IMAD.WIDE.U32 R4, R7, UR6, R16 ;  /* 0x0000000607047c25 */ /* 0x000fe2000f8e0010 */
[----:B------:R-:W-:-:S03]  /*7840*/  ULDC UR6, c[0x0][0x150] ;  /* 0x0000540000067ab9 */ /* 0x000fc60000000800 */
[----:B------:R-:W-:Y:S02]  /*7850*/  IMAD R7, R7, UR7, R6 ;  /* 0x0000000707077c24 */ /* 0x000fe4000f8e0206 */
[----:B------:R-:W-:Y:S01]  /*7860*/  FMUL R6, R9, UR6 ;  /* 0x0000000609067c20 */ /* 0x000fe20008400000 */
[----:B------:R-:W-:Y:S01]  /*7870*/  ULDC UR6, c[0x0][0x618] ;  /* 0x0001860000067ab9 */ /* 0x000fe20000000800 */
[----:B------:R-:W-:Y:S01]  /*7880*/  ULDC UR7, c[0x0][0x154] ;  /* 0x0000550000077ab9 */ /* 0x000fe20000000800 */
[----:B------:R-:W-:-:S03]  /*7890*/  IMAD.IADD R5, R5, 0x1, R7 ;  /* 0x0000000105057824 */ /* 0x000fc600078e0207 */
[----:B------:R-:W3:Y:S02]  /*78a0*/  F2I.U32.TRUNC.NTZ R6, R6 ;  /* 0x0000000600067305 */ /* 0x000ee4000020f000 */
[----:B------:R-:W-:Y:S02]  /*78b0*/  SHF.R.U64 R9, R4, UR6, R5 ;  /* 0x0000000604097c19 */ /* 0x000fe40008001205 */
[----:B-1----:R-:W-:-:S05]  /*78c0*/  I2FP.F32.U32 R4, R13 ;  /* 0x0000000d00047245 */ /* 0x002fca0000201000 */
[----:B------:R-:W-:Y:S01]  /*78d0*/  FMUL R22, R4, UR7 ;  /* 0x0000000704167c20 */ /* 0x000fe20008400000 */
[----:B------:R-:W-:Y:S01]  /*78e0*/  SHF.R.U32.HI R4, RZ, UR6, R5 ;  /* 0x00000006ff047c19 */ /* 0x000fe20008011605 */
[----:B------:R-:W-:-:S03]  /*78f0*/  ULDC UR6, c[0x0][0x658] ;  /* 0x0001960000067ab9 */ /* 0x000fc60000000800 */
[--C-:B------:R-:W-:Y:S01]  /*7900*/  SHF.R.U64 R21, R9, UR8, R4.reuse ;  /* 0x0000000809157c19 */ /* 0x100fe20008001204 */
[----:B------:R-:W1:Y:S01]  /*7910*/  F2I.U32.TRUNC.NTZ R22, R22 ;  /* 0x0000001600167305 */ /* 0x000e62000020f000 */
[----:B------:R-:W-:Y:S01]  /*7920*/  SHF.R.U32.HI R4, RZ, UR8, R4 ;  /* 0x00000008ff047c19 */ /* 0x000fe20008011604 */
[----:B---3--:R-:W-:-:S03]  /*7930*/  IMAD.MOV R6, RZ, RZ, -R6 ;  /* 0x000000ffff067224 */ /* 0x008fc600078e0a06 */
[----:B------:R-:W-:Y:S01]  /*7940*/  SHF.R.U64 R15, R21, UR6, R4 ;  /* 0x00000006150f7c19 */ /* 0x000fe20008001204 */
[----:B--2---:R-:W-:Y:S01]  /*7950*/  IMAD R14, R25, R6, R14 ;  /* 0x00000006190e7224 */ /* 0x004fe200078e020e */
[----:B------:R-:W-:-:S03]  /*7960*/  SHF.R.U32.HI R23, RZ, UR6, R4 ;  /* 0x00000006ff177c19 */ /* 0x000fc60008011604 */
[----:B------:R-:W-:Y:S02]  /*7970*/  IMAD.MOV.U32 R4, RZ, RZ, R15 ;  /* 0x000000ffff047224 */ /* 0x000fe400078e000f */
[----:B------:R-:W-:Y:S01]  /*7980*/  IMAD.MOV.U32 R5, RZ, RZ, R23 ;  /* 0x000000ffff057224 */ /* 0x000fe200078e0017 */
[----:B-1----:R-:W-:Y:S06]  /*7990*/  @!P1 BRA `(.L_x_173) ;  /* 0x0000000000289947 */ /* 0x002fec0003800000 */
[----:B------:R-:W-:Y:S02]  /*79a0*/  ULDC UR6, c[0x0][0x64c] ;  /* 0x0001930000067ab9 */ /* 0x000fe40000000800 */
[----:B------:R-:W-:-:S05]  /*79b0*/  IADD3 R5, P1, R15, UR6, RZ ;  /* 0x000000060f057c10 */ /* 0x000fca000ff3e0ff */
[----:B------:R-:W-:-:S04]  /*79c0*/  IMAD.X R23, RZ, RZ, R23, P1 ;  /* 0x000000ffff177224 */ /* 0x000fc800008e0617 */
[----:B------:R-:W-:-:S04]  /*79d0*/  IMAD.WIDE.U32 R6, R23, UR10, RZ ;  /* 0x0000000a17067c25 */ /* 0x000fc8000f8e00ff */
[----:B------:R-:W-:-:S04]  /*79e0*/  IMAD.WIDE.U32 R6, P1, R5, UR11, R6 ;  /* 0x0000000b05067c25 */ /* 0x000fc8000f820006 */
[----:B------:R-:W-:-:S04]  /*79f0*/  IMAD.WIDE.U32 R4, R5, UR10, RZ ;  /* 0x0000000a05047c25 */ /* 0x000fc8000f8e00ff */
[----:B------:R-:W-:Y:S01]  /*7a00*/  IMAD.MOV.U32 R4, RZ, RZ, R7 ;  /* 0x000000ffff047224 */ /* 0x000fe200078e0007 */
[----:B------:R-:W-:Y:S01]  /*7a10*/  IADD3 RZ, P3, R5, R6, RZ ;  /* 0x0000000605ff7210 */ /* 0x000fe20007f7e0ff */
[----:B------:R-:W-:-:S04]  /*7a20*/  IMAD.X R5, RZ, RZ, RZ, P1 ;  /* 0x000000ffff057224 */ /* 0x000fc800008e06ff */
[----:B------:R-:W-:-:S08]  /*7a30*/  IMAD.WIDE.U32.X R4, R23, UR11, R4, P3 ;  /* 0x0000000b17047c25 */ /* 0x000fd000098e0404 */
.L_x_173:
[----:B------:R-:W-:Y:S01]  /*7a40*/  ISETP.NE.AND P1, PT, R2, 0x1, PT ;  /* 0x000000010200780c */ /* 0x000fe20003f25270 */
[----:B------:R-:W-:Y:S01]  /*7a50*/  ULDC UR6, c[0x0][0x648] ;  /* 0x0001920000067ab9 */ /* 0x000fe20000000800 */
[----:B------:R-:W-:Y:S01]  /*7a60*/  LOP3.LUT R21, R21, UR5, RZ, 0xc0, !PT ;  /* 0x0000000515157c12 */ /* 0x000fe2000f8ec0ff */
[----:B------:R-:W-:Y:S01]  /*7a70*/  IMAD.MOV R22, RZ, RZ, -R22 ;  /* 0x000000ffff167224 */ /* 0x000fe200078e0a16 */
[----:B------:R-:W-:Y:S01]  /*7a80*/  SHF.R.U64 R4, R4, UR6, R5 ;  /* 0x0000000604047c19 */ /* 0x000fe20008001205 */
[----:B------:R-:W-:Y:S01]  /*7a90*/  ULDC UR6, c[0x0][0x638] ;  /* 0x00018e0000067ab9 */ /* 0x000fe20000000800 */
[----:B------:R-:W-:Y:S01]  /*7aa0*/  ULDC UR7, c[0x0][0x610] ;  /* 0x0001840000077ab9 */ /* 0x000fe20000000800 */
[----:B------:R-:W-:Y:S02]  /*7ab0*/  IMAD.MOV.U32 R5, RZ, RZ, 0x1 ;  /* 0x00000001ff057424 */ /* 0x000fe400078e00ff */
[----:B------:R-:W-:Y:S02]  /*7ac0*/  IMAD.MOV R6, RZ, RZ, -R4 ;  /* 0x000000ffff067224 */ /* 0x000fe400078e0a04 */
[----:B------:R-:W-:Y:S01]  /*7ad0*/  IMAD R21, R4, UR13, R21 ;  /* 0x0000000d04157c24 */ /* 0x000fe2000f8e0215 */
[----:B------:R-:W-:Y:S01]  /*7ae0*/  LOP3.LUT R4, R9, UR4, RZ, 0xc0, !PT ;  /* 0x0000000409047c12 */ /* 0x000fe2000f8ec0ff */
[----:B0-----:R-:W-:-:S02]  /*7af0*/  @P1 IMAD R14, R20, R22, R13 ;  /* 0x00000016140e1224 */ /* 0x001fc400078e020d */
[----:B------:R-:W-:Y:S01]  /*7b00*/  IMAD R15, R6, UR6, R15 ;  /* 0x00000006060f7c24 */ /* 0x000fe2000f8e020f */
[----:B------:R-:W-:Y:S01]  /*7b10*/  ULDC UR6, c[0x0][0x600] ;  /* 0x0001800000067ab9 */ /* 0x000fe20000000800 */
[----:B------:R-:W-:Y:S02]  /*7b20*/  IMAD R14, R21, UR7, R14 ;  /* 0x00000007150e7c24 */ /* 0x000fe4000f8e020e */
[--C-:B------:R-:W-:Y:S01]  /*7b30*/  IMAD R15, R15, UR6, R4.reuse ;  /* 0x000000060f0f7c24 */ /* 0x100fe2000f8e0204 */
[----:B------:R-:W-:-:S04]  /*7b40*/  PRMT R4, R5, 0x7610, R4 ;  /* 0x0000761005047816 */ /* 0x000fc80000000004 */
[----:B------:R-:W-:Y:S02]  /*7b50*/  SEL R20, R15, R14, !P1 ;  /* 0x0000000e0f147207 */ /* 0x000fe40004800000 */
[----:B------:R-:W-:-:S07]  /*7b60*/  SEL R13, R14, R15, !P1 ;  /* 0x0000000f0e0d7207 */ /* 0x000fce0004800000 */
.L_x_171:
[----:B------:R-:W-:Y:S05]  /*7b70*/  BSYNC B1 ;  /* 0x0000000000017941 */ /* 0x000fea0003800000 */
.L_x_170:
[----:B------:R-:W-:-:S13]  /*7b80*/  LOP3.LUT P1, RZ, R4, 0xff, RZ, 0xc0, !PT ;  /* 0x000000ff04ff7812 */ /* 0x000fda000782c0ff */
[----:B------:R-:W-:Y:S05]  /*7b90*/  @P1 BRA `(.L_x_174) ;  /* 0xfffffff4001c1947 */ /* 0x000fea000383ffff */
[----:B------:R-:W-:Y:S05]  /*7ba0*/  BSYNC B0 ;  /* 0x0000000000007941 */ /* 0x000fea0003800000 */
.L_x_162:
[----:B------:R-:W-:-:S03]  /*7bb0*/  UMOV UR6, 0xffffffff ;  /* 0xffffffff00067882 */ /* 0x000fc60000000000 */
[----:B------:R-:W-:Y:S05]  /*7bc0*/  BRA.DIV UR6, `(.L_x_175) ;  /* 0x0000000606187947 */ /* 0x000fea000b800000 */
[----:B------:R-:W-:-:S13]  /*7bd0*/  ELECT P6, URZ, PT ;  /* 0x00000000003f782f */ /* 0x000fda00038c0000 */
.L_x_189:
[----:B------:R-:W-:Y:S04]  /*7be0*/  BSSY B0, `(.L_x_176) ;  /* 0x000002b000007945 */ /* 0x000fe80003800000 */
[----:B------:R-:W-:Y:S05]  /*7bf0*/  @!P6 BRA `(.L_x_177) ;  /* 0x0000000000a4e947 */ /* 0x000fea0003800000 */
[----:B------:R-:W-:-:S04]  /*7c00*/  LOP3.LUT R18, R18, 0x2, RZ, 0xfc, !PT ;  /* 0x0000000212127812 */ /* 0x000fc800078efcff */
[----:B------:R-:W-:-:S13]  /*7c10*/  ISETP.NE.AND P0, PT, R18, 0x3, PT ;  /* 0x000000031200780c */ /* 0x000fda0003f05270 */
[----:B------:R-:W-:Y:S05]  /*7c20*/  @!P0 BRA `(.L_x_178) ;  /* 0x0000000000048947 */ /* 0x000fea0003800000 */
[----:B------:R-:W-:Y:S01]  /*7c30*/  BPT.TRAP 0x1 ;  /* 0x000000040000795c */ /* 0x000fe20000300000 */
.L_x_178:
[----:B------:R-:W0:Y:S01]  /*7c40*/  S2R R5, SR_CgaCtaId ;  /* 0x0000000000057919 */ /* 0x000e220000008800 */
[----:B------:R-:W-:Y:S02]  /*7c50*/  MOV R2, 0x400 ;  /* 0x0000040000027802 */ /* 0x000fe40000000f00 */
[----:B------:R-:W-:Y:S02]  /*7c60*/  SHF.L.U32 R4, R0, 0x1f, RZ ;  /* 0x0000001f00047819 */ /* 0x000fe400000006ff */
[----:B0-----:R-:W-:-:S05]  /*7c70*/  LEA R2, R5, R2, 0x18 ;  /* 0x0000000205027211 */ /* 0x001fca00078ec0ff */
[----:B------:R-:W-:-:S04]  /*7c80*/  VIADD R2, R2, 0x20 ;  /* 0x0000002002027836 */ /* 0x000fc80000000000 */
[C---:B------:R-:W-:Y:S02]  /*7c90*/  IMAD R7, R3.reuse, 0x8, R2 ;  /* 0x0000000803077824 */ /* 0x040fe400078e0202 */
[----:B------:R-:W-:Y:S02]  /*7ca0*/  VIADD R3, R3, 0x1 ;  /* 0x0000000103037836 */ /* 0x000fe40000000000 */
[----:B------:R-:W0:Y:S03]  /*7cb0*/  SYNCS.PHASECHK.TRANS64.TRYWAIT P0, [R7+URZ], R4 ;  /* 0x00000004070075a7 */ /* 0x000e26000800017f */
[----:B------:R-:W-:-:S04]  /*7cc0*/  ISETP.NE.AND P1, PT, R3, 0x4, PT ;  /* 0x000000040300780c */ /* 0x000fc80003f25270 */
[----:B------:R-:W-:Y:S02]  /*7cd0*/  SEL R5, RZ, 0x1, P1 ;  /* 0x00000001ff057807 */ /* 0x000fe40000800000 */
[----:B------:R-:W-:Y:S02]  /*7ce0*/  SEL R3, R3, RZ, P1 ;  /* 0x000000ff03037207 */ /* 0x000fe40000800000 */
[----:B------:R-:W-:-:S03]  /*7cf0*/  LOP3.LUT R6, R0, R5, RZ, 0x3c, !PT ;  /* 0x0000000500067212 */ /* 0x000fc600078e3cff */
[----:B------:R-:W-:Y:S01]  /*7d00*/  IMAD R8, R3, 0x8, R2 ;  /* 0x0000000803087824 */ /* 0x000fe200078e0202 */
[----:B------:R-:W-:Y:S01]  /*7d10*/  SHF.L.U32 R5, R6, 0x1f, RZ ;  /* 0x0000001f06057819 */ /* 0x000fe200000006ff */
[----:B0-----:R-:W-:Y:S06]  /*7d20*/  @!P0 BRA `(.L_x_179) ;  /* 0x0000000000e08947 */ /* 0x001fec0003800000 */
.L_x_190:
[----:B------:R-:W1:Y:S01]  /*7d30*/  SYNCS.PHASECHK.TRANS64.TRYWAIT P0, [R8+URZ], R5 ;  /* 0x00000005080075a7 */ /* 0x000e62000800017f */
[----:B------:R-:W-:-:S05]  /*7d40*/  VIADD R0, R3, 0x1 ;  /* 0x0000000103007836 */ /* 0x000fca0000000000 */
[----:B------:R-:W-:-:S04]  /*7d50*/  ISETP.NE.AND P1, PT, R0, 0x4, PT ;  /* 0x000000040000780c */ /* 0x000fc80003f25270 */
[----:B------:R-:W-:Y:S02]  /*7d60*/  SEL R3, RZ, 0x1, P1 ;  /* 0x00000001ff037807 */ /* 0x000fe40000800000 */
[----:B0-----:R-:W-:Y:S02]  /*7d70*/  SEL R7, R0, RZ, P1 ;  /* 0x000000ff00077207 */ /* 0x001fe40000800000 */
[----:B------:R-:W-:-:S03]  /*7d80*/  LOP3.LUT R9, R6, R3, RZ, 0x3c, !PT ;  /* 0x0000000306097212 */ /* 0x000fc600078e3cff */
[----:B------:R-:W-:Y:S01]  /*7d90*/  IMAD R11, R7, 0x8, R2 ;  /* 0x00000008070b7824 */ /* 0x000fe200078e0202 */
[----:B------:R-:W-:Y:S01]  /*7da0*/  SHF.L.U32 R6, R9, 0x1f, RZ ;  /* 0x0000001f09067819 */ /* 0x000fe200000006ff */
[----:B-1----:R-:W-:Y:S06]  /*7db0*/  @!P0 BRA `(.L_x_180) ;  /* 0x0000000000d08947 */ /* 0x002fec0003800000 */
.L_x_191:
[----:B------:R-:W1:Y:S01]  /*7dc0*/  SYNCS.PHASECHK.TRANS64.TRYWAIT P0, [R11+URZ], R6 ;  /* 0x000000060b0075a7 */ /* 0x000e62000800017f */
[----:B------:R-:W-:-:S05]  /*7dd0*/  VIADD R0, R7, 0x1 ;  /* 0x0000000107007836 */ /* 0x000fca0000000000 */
[----:B------:R-:W-:-:S04]  /*7de0*/  ISETP.NE.AND P1, PT, R0, 0x4, PT ;  /* 0x000000040000780c */ /* 0x000fc80003f25270 */
[----:B------:R-:W-:Y:S02]  /*7df0*/  SEL R4, RZ, 0x1, P1 ;  /* 0x00000001ff047807 */ /* 0x000fe40000800000 */
[----:B------:R-:W-:Y:S02]  /*7e00*/  SEL R3, R0, RZ, P1 ;  /* 0x000000ff00037207 */ /* 0x000fe40000800000 */
[----:B------:R-:W-:Y:S01]  /*7e10*/  LOP3.LUT R0, R9, R4, RZ, 0x3c, !PT ;  /* 0x0000000409007212 */ /* 0x000fe200078e3cff */
[----:B-1----:R-:W-:Y:S06]  /*7e20*/  @!P0 BRA `(.L_x_181) ;  /* 0x0000000000c88947 */ /* 0x002fec0003800000 */
.L_x_192:
[----:B------:R-:W-:Y:S01]  /*7e30*/  IMAD R3, R3, 0x8, R2 ;  /* 0x0000000803037824 */ /* 0x000fe200078e0202 */
[----:B------:R-:W-:-:S07]  /*7e40*/  SHF.L.U32 R0, R0, 0x1f, RZ ;  /* 0x0000001f00007819 */ /* 0x000fce00000006ff */
.L_x_182:
[----:B--2---:R2:W3:Y:S02]  /*7e50*/  SYNCS.PHASECHK.TRANS64.TRYWAIT P0, [R3+URZ], R0 ;  /* 0x00000000030075a7 */ /* 0x0044e4000800017f */
[----:B---3--:R-:W-:Y:S05]  /*7e60*/  @!P0 NANOSLEEP.SYNCS 0x989680 ;  /* 0x009896800000895d */ /* 0x008fea0003900000 */
[----:B------:R-:W3:Y:S02]  /*7e70*/  @!P0 SYNCS.PHASECHK.TRANS64 P0, [R3+URZ], R0 ;  /* 0x00000000030085a7 */ /* 0x000ee4000800007f */
[----:B---3--:R-:W-:Y:S05]  /*7e80*/  @!P0 BRA `(.L_x_182) ;  /* 0xfffffffc00f08947 */ /* 0x008fea000383ffff */
.L_x_177:
[----:B------:R-:W-:Y:S05]  /*7e90*/  BSYNC B0 ;  /* 0x0000000000007941 */ /* 0x000fea0003800000 */
.L_x_176:
[----:B------:R-:W-:Y:S05]  /*7ea0*/  EXIT ;  /* 0x000000000000794d */ /* 0x000fea0003800000 */
.L_x_17:
[----:B-1----:R1:W2:Y:S02]  /*7eb0*/  SYNCS.PHASECHK.TRANS64.TRYWAIT P1, [R3+URZ], R0 ;  /* 0x00000000030075a7 */ /* 0x0022a4000802017f */
[----:B--2---:R-:W-:Y:S05]  /*7ec0*/  @!P1 NANOSLEEP.SYNCS 0x989680 ;  /* 0x009896800000995d */ /* 0x004fea0003900000 */
[----:B------:R-:W2:Y:S02]  /*7ed0*/  @!P1 SYNCS.PHASECHK.TRANS64 P1, [R3+URZ], R0 ;  /* 0x00000000030095a7 */ /* 0x000ea4000802007f */
[----:B--2---:R-:W-:Y:S05]  /*7ee0*/  @!P1 BRA `(.L_x_17) ;  /* 0xfffffffc00f09947 */ /* 0x004fea000383ffff */
[----:B------:R-:W-:Y:S05]  /*7ef0*/  BRA `(.L_x_16) ;  /* 0xffffff94006c7947 */ /* 0x000fea000383ffff */
.L_x_22:
[----:B-1----:R-:W-:-:S04]  /*7f00*/  IMAD.U32 R4, RZ, RZ, UR8 ;  /* 0x00000008ff047e24 */ /* 0x002fc8000f8e00ff */
[----:B------:R1:W2:Y:S03]  /*7f10*/  SYNCS.PHASECHK.TRANS64.TRYWAIT P1, [R4+URZ], R3 ;  /* 0x00000003040075a7 */ /* 0x0002a6000802017f */
[----:B--2---:R-:W-:Y:S05]  /*7f20*/  @!P1 NANOSLEEP.SYNCS 0x989680 ;  /* 0x009896800000995d */ /* 0x004fea0003900000 */
[----:B------:R-:W2:Y:S02]  /*7f30*/  @!P1 SYNCS.PHASECHK.TRANS64 P1, [R4+URZ], R3 ;  /* 0x00000003040095a7 */ /* 0x000ea4000802007f */
[----:B--2---:R-:W-:Y:S05]  /*7f40*/  @!P1 BRA `(.L_x_22) ;  /* 0xfffffffc00ec9947 */ /* 0x004fea000383ffff */
[----:B------:R-:W-:Y:S05]  /*7f50*/  BRA `(.L_x_21) ;  /* 0xffffff9800a87947 */ /* 0x000fea000383ffff */
.L_x_163:
[----:B------:R-:W-:Y:S01]  /*7f60*/  BSSY B1, `(.L_x_183) ;  /* 0x0000006000017945 */ /* 0x000fe20003800000 */
[----:B------:R-:W-:-:S07]  /*7f70*/  IMAD.MOV.U32 R15, RZ, RZ, -0x1 ;  /* 0xffffffffff0f7424 */ /* 0x000fce00078e00ff */
[----:B------:R-:W-:Y:S05]  /*7f80*/  WARPSYNC.COLLECTIVE R15, `(.L_x_184) ;  /* 0x000000000f0c7348 */ /* 0x000fea0003c00000 */
[----:B------:R-:W-:Y:S02]  /*7f90*/  ELECT P6, UR62, PT ;  /* 0x00000000003e782f */ /* 0x000fe400038c0000 */
[----:B------:R-:W-:Y:S01]  /*7fa0*/  MOV R14, UR62 ;  /* 0x0000003e000e7c02 */ /* 0x000fe20008000f00 */
[----:B------:R-:W-:Y:S10]  /*7fb0*/  ENDCOLLECTIVE ;  /* 0x000000000000791b */ /* 0x000ff40003800000 */
.L_x_184:
[----:B------:R-:W-:Y:S05]  /*7fc0*/  BSYNC B1 ;  /* 0x0000000000017941 */ /* 0x000fea0003800000 */
.L_x_183:
[----:B------:R-:W-:Y:S05]  /*7fd0*/  BRA `(.L_x_185) ;  /* 0xfffffff000187947 */ /* 0x000fea000383ffff */
.L_x_166:
[----:B0-----:R0:W1:Y:S02]  /*7fe0*/  SYNCS.PHASECHK.TRANS64.TRYWAIT P1, [R14+URZ+0x20], R7 ;  /* 0x000020070e0075a7 */ /* 0x001064000802017f */
[----:B-1----:R-:W-:Y:S05]  /*7ff0*/  @!P1 NANOSLEEP.SYNCS 0x989680 ;  /* 0x009896800000995d */ /* 0x002fea0003900000 */
[----:B------:R-:W1:Y:S02]  /*8000*/  @!P1 SYNCS.PHASECHK.TRANS64 P1, [R14+URZ+0x20], R7 ;  /* 0x000020070e0095a7 */ /* 0x000e64000802007f */
[----:B-1----:R-:W-:Y:S05]  /*8010*/  @!P1 BRA `(.L_x_166) ;  /* 0xfffffffc00f09947 */ /* 0x002fea000383ffff */
[----:B------:R-:W-:Y:S05]  /*8020*/  BRA `(.L_x_186) ;  /* 0xfffffff0004c7947 */ /* 0x000fea000383ffff */
.L_x_175:
[----:B------:R-:W-:Y:S01]  /*8030*/  BSSY B0, `(.L_x_187) ;  /* 0x0000006000007945 */ /* 0x000fe20003800000 */
[----:B------:R-:W-:-:S07]  /*8040*/  IMAD.MOV.U32 R15, RZ, RZ, -0x1 ;  /* 0xffffffffff0f7424 */ /* 0x000fce00078e00ff */
[----:B------:R-:W-:Y:S05]  /*8050*/  WARPSYNC.COLLECTIVE R15, `(.L_x_188) ;  /* 0x000000000f0c7348 */ /* 0x000fea0003c00000 */
[----:B------:R-:W-:Y:S02]  /*8060*/  ELECT P6, UR62, PT ;  /* 0x00000000003e782f */ /* 0x000fe400038c0000 */
[----:B------:R-:W-:Y:S01]  /*8070*/  MOV R14, UR62 ;  /* 0x0000003e000e7c02 */ /* 0x000fe20008000f00 */
[----:B------:R-:W-:Y:S10]  /*8080*/  ENDCOLLECTIVE ;  /* 0x000000000000791b */ /* 0x000ff40003800000 */
.L_x_188:
[----:B------:R-:W-:Y:S05]  /*8090*/  BSYNC B0 ;  /* 0x0000000000007941 */ /* 0x000fea0003800000 */
.L_x_187:
[----:B------:R-:W-:Y:S05]  /*80a0*/  BRA `(.L_x_189) ;  /* 0xfffffff800cc7947 */ /* 0x000fea000383ffff */
.L_x_179:
[----:B0-----:R0:W1:Y:S02]  /*80b0*/  SYNCS.PHASECHK.TRANS64.TRYWAIT P0, [R7+URZ], R4 ;  /* 0x00000004070075a7 */ /* 0x001064000800017f */
[----:B-1----:R-:W-:Y:S05]  /*80c0*/  @!P0 NANOSLEEP.SYNCS 0x989680 ;  /* 0x009896800000895d */ /* 0x002fea0003900000 */
[----:B------:R-:W1:Y:S02]  /*80d0*/  @!P0 SYNCS.PHASECHK.TRANS64 P0, [R7+URZ], R4 ;  /* 0x00000004070085a7 */ /* 0x000e64000800007f */
[----:B-1----:R-:W-:Y:S05]  /*80e0*/  @!P0 BRA `(.L_x_179) ;  /* 0xfffffffc00f08947 */ /* 0x002fea000383ffff */
[----:B------:R-:W-:Y:S05]  /*80f0*/  BRA `(.L_x_190) ;  /* 0xfffffffc000c7947 */ /* 0x000fea000383ffff */
.L_x_180:
[----:B0-----:R0:W1:Y:S02]  /*8100*/  SYNCS.PHASECHK.TRANS64.TRYWAIT P0, [R8+URZ], R5 ;  /* 0x00000005080075a7 */ /* 0x001064000800017f */
[----:B-1----:R-:W-:Y:S05]  /*8110*/  @!P0 NANOSLEEP.SYNCS 0x989680 ;  /* 0x009896800000895d */ /* 0x002fea0003900000 */
[----:B------:R-:W1:Y:S02]  /*8120*/  @!P0 SYNCS.PHASECHK.TRANS64 P0, [R8+URZ], R5 ;  /* 0x00000005080085a7 */ /* 0x000e64000800007f */
[----:B-1----:R-:W-:Y:S05]  /*8130*/  @!P0 BRA `(.L_x_180) ;  /* 0xfffffffc00f08947 */ /* 0x002fea000383ffff */
[----:B------:R-:W-:Y:S05]  /*8140*/  BRA `(.L_x_191) ;  /* 0xfffffffc001c7947 */ /* 0x000fea000383ffff */
.L_x_181:
[----:B-1----:R1:W2:Y:S02]  /*8150*/  SYNCS.PHASECHK.TRANS64.TRYWAIT P0, [R11+URZ], R6 ;  /* 0x000000060b0075a7 */ /* 0x0022a4000800017f */
[----:B--2---:R-:W-:Y:S05]  /*8160*/  @!P0 NANOSLEEP.SYNCS 0x989680 ;  /* 0x009896800000895d */ /* 0x004fea0003900000 */
[----:B------:R-:W2:Y:S02]  /*8170*/  @!P0 SYNCS.PHASECHK.TRANS64 P0, [R11+URZ], R6 ;  /* 0x000000060b0085a7 */ /* 0x000ea4000800007f */
[----:B--2---:R-:W-:Y:S05]  /*8180*/  @!P0 BRA `(.L_x_181) ;  /* 0xfffffffc00f08947 */ /* 0x004fea000383ffff */
[----:B------:R-:W-:Y:S05]  /*8190*/  BRA `(.L_x_192) ;  /* 0xfffffffc00247947 */ /* 0x000fea000383ffff */
.L_x_193:
[----:B------:R-:W-:-:S00]  /*81a0*/  BRA `(.L_x_193) ;  /* 0xfffffffc00fc7947 */ /* 0x000fc0000383ffff */
[----:B------:R-:W-:-:S00]  /*81b0*/  NOP ;  /* 0x0000000000007918 */ /* 0x000fc00000000000 */
        /* <DEDUP_REMOVED lines=12> */
.L_x_194:


//--------------------- .nv.global.init           --------------------------
	.section	.nv.global.init,"aw",@progbits
.nv.global.init:
	.type		$str$22,@object
	.size		$str$22,($str$23 - $str$22)
$str$22:
        /*0000*/ 	.byte	0x6b, 0x5f, 0x74, 0x69, 0x6c, 0x65, 0x5f, 0x63, 0x6f, 0x75, 0x6e, 0x74, 0x20, 0x3e, 0x3d, 0x20
        /*0010*/ 	.byte	0x31, 0x00
	.type		$str$23,@object
	.size		$str$23,(__unnamed_1 - $str$23)
$str$23:
        /*0012*/ 	.byte	0x2f, 0x74, 0x6d, 0x70, 0x2f, 0x63, 0x75, 0x74, 0x6c, 0x61, 0x73, 0x73, 0x5f, 0x73, 0x77, 0x65
        /*0022*/ 	.byte	0x65, 0x70, 0x5f, 0x73, 0x72, 0x63, 0x2f, 0x69, 0x6e, 0x63, 0x6c, 0x75, 0x64, 0x65, 0x2f, 0x63
        /*0032*/ 	.byte	0x75, 0x74, 0x6c, 0x61, 0x73, 0x73, 0x2f, 0x67, 0x65, 0x6d, 0x6d, 0x2f, 0x63, 0x6f, 0x6c, 0x6c
        /*0042*/ 	.byte	0x65, 0x63, 0x74, 0x69, 0x76, 0x65, 0x2f, 0x73, 0x6d, 0x39, 0x30, 0x5f, 0x6d, 0x6d, 0x61, 0x5f
        /*0052*/ 	.byte	0x74, 0x6d, 0x61, 0x5f, 0x67, 0x6d, 0x6d, 0x61, 0x5f, 0x73, 0x73, 0x5f, 0x77, 0x61, 0x72, 0x70
        /*0062*/ 	.byte	0x73, 0x70, 0x65, 0x63, 0x69, 0x61, 0x6c, 0x69, 0x7a, 0x65, 0x64, 0x2e, 0x68, 0x70, 0x70, 0x00
	.type		__unnamed_1,@object
	.size		__unnamed_1,(.L_0 - __unnamed_1)
__unnamed_1:
        /*0072*/ 	.byte	0x76, 0x6f, 0x69, 0x64, 0x20, 0x63, 0x75, 0x74, 0x6c, 0x61, 0x73, 0x73, 0x3a, 0x3a, 0x67, 0x65
        /* <DEDUP_REMOVED lines=176> */
        /*0b82*/ 	.byte	0x75, 0x74, 0x65, 0x3a, 0x3a, 0x69, 0x64, 0x65, 0x6e, 0x74, 0x69, 0x74, 0x79, 0x5d, 0x00
.L_0:


//--------------------- .nv.shared._ZN7cutlass13device_kernelINS_4gemm6kernel13GemmUniversalIN4cute5tupleIJiiiiEEENS1_10collective13CollectiveMmaINS1_34MainloopSm90TmaGmmaWarpSpecializedILi4ENS5_IJNS4_1CILi1EEESB_SB_EEENS1_35KernelTmaWarpSpecializedCooperativeEEENS5_IJNSA_ILi128EEESF_NSA_ILi64EEEEEENS_10tfloat32_tENS5_IJlSB_lEEESI_SJ_NS4_8TiledMMAINS4_8MMA_AtomIJNS4_4SM904GMMA30MMA_64x128x8_F32TF32TF32_SS_TNILNSN_7ScaleInE1ELSP_1EEEEEENS4_6LayoutINS5_IJNSA_ILi2EEESB_SB_EEENS5_IJSB_NSA_ILi0EEESV_EEEEENS5_IJNS4_10UnderscoreESY_SY_EEEEENS4_13SM90_TMA_LOADENS4_14ComposedLayoutINS4_7SwizzleILi3ELi4ELi3EEENS4_18smem_ptr_flag_bitsILi32EEENSS_INS5_IJNSA_ILi8EEENSA_ILi32EEEEEENS5_IJS18_SB_EEEEEEEvNS4_8identityES11_S1C_vS1D_EENS_8epilogue10collective6detail29Sm90TmaWarpSpecializedAdapterINS1G_15DefaultEpilogueISI_SJ_SJ_NS1F_6thread17LinearCombinationISI_Li1EffLNS1K_9ScaleType4KindE0ELNS_15FloatRoundStyleE2ESI_EENS1_15EpilogueDefaultEEEEEvvEEEEvNT_6ParamsE --------------------------
	.section	.nv.shared._ZN7cutlass13device_kernelINS_4gemm6kernel13GemmUniversalIN4cute5tupleIJiiiiEEENS1_10collective13CollectiveMmaINS1_34MainloopSm90TmaGmmaWarpSpecializedILi4ENS5_IJNS4_1CILi1EEESB_SB_EEENS1_35KernelTmaWarpSpecializedCooperativeEEENS5_IJNSA_ILi128EEESF_NSA_ILi64EEEEEENS_10tfloat32_tENS5_IJlSB_lEEESI_SJ_NS4_8TiledMMAINS4_8MMA_AtomIJNS4_4SM904GMMA30MMA_64x128x8_F32TF32TF32_SS_TNILNSN_7ScaleInE1ELSP_1EEEEEENS4_6LayoutINS5_IJNSA_ILi2EEESB_SB_EEENS5_IJSB_NSA_ILi0EEESV_EEEEENS5_IJNS4_10UnderscoreESY_SY_EEEEENS4_13SM90_TMA_LOADENS4_14ComposedLayoutINS4_7SwizzleILi3ELi4ELi3EEENS4_18smem_ptr_flag_bitsILi32EEENSS_INS5_IJNSA_ILi8EEENSA_ILi32EEEEEENS5_IJS18_SB_EEEEEEEvNS4_8identityES11_S1C_vS1D_EENS_8epilogue10collective6detail29Sm90TmaWarpSpecializedAdapterINS1G_15DefaultEpilogueISI_SJ_SJ_NS1F_6thread17LinearCombinationISI_Li1EffLNS1K_9ScaleType4KindE0ELNS_15FloatRoundStyleE2ESI_EENS1_15EpilogueDefaultEEEEEvvEEEEvNT_6ParamsE,"aw",@nobits
	.sectionflags	@""
	.align	16
	.zero		1024


//--------------------- .nv.shared.reserved.0     --------------------------
	.section	.nv.shared.reserved.0,"aw",@nobits
	.weak		__nv_reservedSMEM_offset_0_alias
	.size		__nv_reservedSMEM_offset_0_alias, 0, 0
	.other		__nv_reservedSMEM_offset_0_alias,@"STO_CUDA_RESERVED_SHARED STV_DEFAULT"
__nv_reservedSMEM_offset_0_alias:
	.zero		0


//--------------------- .nv.global                --------------------------
	.section	.nv.global,"aw",@nobits
.nv.global:
	.type		_ZN39_INTERNAL_f2441365_4_k_cu_3c9ec262_59114cute1_E,@object
	.size		_ZN39_INTERNAL_f2441365_4_k_cu_3c9ec262_59114cute1_E,(_ZN39_INTERNAL_f2441365_4_k_cu_3c9ec262_59114cuda3std3__45__cpo6cbeginE - _ZN39_INTERNAL_f2441365_4_k_cu_3c9ec262_59114cute1_E)
_ZN39_INTERNAL_f2441365_4_k_cu_3c9ec262_59114cute1_E:
	.zero		1
	.type		_ZN39_INTERNAL_f2441365_4_k_cu_3c9ec262_59114cuda3std3__45__cpo6cbeginE,@object
	.size		_ZN39_INTERNAL_f2441365_4_k_cu_3c9ec262_59114cuda3std3__45__cpo6cbeginE,(_ZN39_INTERNAL_f2441365_4_k_cu_3c9ec262_59114cuda3std3__48in_placeE - _ZN39_INTERNAL_f2441365_4_k_cu_3c9ec262_59114cuda3std3__45__cpo6cbeginE)
_ZN39_INTERNAL_f2441365_4_k_cu_3c9ec262_59114cuda3std3__45__cpo6cbeginE:
	.zero		1
	.type		_ZN39_INTERNAL_f2441365_4_k_cu_3c9ec262_59114cuda3std3__48in_placeE,@object
	.size		_ZN39_INTERNAL_f2441365_4_k_cu_3c9ec262_59114cuda3std3__48in_placeE,(_ZN39_INTERNAL_f2441365_4_k_cu_3c9ec262_59114cuda3std6ranges3__45__cpo9iter_moveE - _ZN39_INTERNAL_f2441365_4_k_cu_3c9ec262_59114cuda3std3__48in_placeE)
_ZN39_INTERNAL_f2441365_4_k_cu_3c9ec262_59114cuda3std3__48in_placeE:
	.zero		1
	.type		_ZN39_INTERNAL_f2441365_4_k_cu_3c9ec262_59114cuda3std6ranges3__45__cpo9iter_moveE,@object
	.size		_ZN39_INTERNAL_f2441365_4_k_cu_3c9ec262_59114cuda3std6ranges3__45__cpo9iter_moveE,(_ZN39_INTERNAL_f2441365_4_k_cu_3c9ec262_59114cuda3std3__45__cpo5beginE - _ZN39_INTERNAL_f2441365_4_k_cu_3c9ec262_59114cuda3std6ranges3__45__cpo9iter_moveE)
_ZN39_INTERNAL_f2441365_4_k_cu_3c9ec262_59114cuda3std6ranges3__45__cpo9iter_moveE:
	.zero		1
	.type		_ZN39_INTERNAL_f2441365_4_k_cu_3c9ec262_59114cuda3std3__45__cpo5beginE,@object
	.size		_ZN39_INTERNAL_f2441365_4_k_cu_3c9ec262_59114cuda3std3__45__cpo5beginE,(_ZN39_INTERNAL_f2441365_4_k_cu_3c9ec262_59114cuda3std3__441_GLOBAL__N__f2441365_4_k_cu_3c9ec262_59116ignoreE - _ZN39_INTERNAL_f2441365_4_k_cu_3c9ec262_59114cuda3std3__45__cpo5beginE)
_ZN39_INTERNAL_f2441365_4_k_cu_3c9ec262_59114cuda3std3__45__cpo5beginE:
	.zero		1
	.type		_ZN39_INTERNAL_f2441365_4_k_cu_3c9ec262_59114cuda3std3__441_GLOBAL__N__f2441365_4_k_cu_3c9ec262_59116ignoreE,@object
	.size		_ZN39_INTERNAL_f2441365_4_k_cu_3c9ec262_59114cuda3std3__441_GLOBAL__N__f2441365_4_k_cu_3c9ec262_59116ignoreE,(_ZN39_INTERNAL_f2441365_4_k_cu_3c9ec262_59114cute7productE - _ZN39_INTERNAL_f2441365_4_k_cu_3c9ec262_59114cuda3std3__441_GLOBAL__N__f2441365_4_k_cu_3c9ec262_59116ignoreE)
_ZN39_INTERNAL_f2441365_4_k_cu_3c9ec262_59114cuda3std3__441_GLOBAL__N__f2441365_4_k_cu_3c9ec262_59116ignoreE:
	.zero		1
	.type		_ZN39_INTERNAL_f2441365_4_k_cu_3c9ec262_59114cute7productE,@object
	.size		_ZN39_INTERNAL_f2441365_4_k_cu_3c9ec262_59114cute7productE,(_ZN39_INTERNAL_f2441365_4_k_cu_3c9ec262_59114cuda3std3__45__cpo3endE - _ZN39_INTERNAL_f2441365_4_k_cu_3c9ec262_59114cute7productE)
_ZN39_INTERNAL_f2441365_4_k_cu_3c9ec262_59114cute7productE:
	.zero		1
	.type		_ZN39_INTERNAL_f2441365_4_k_cu_3c9ec262_59114cuda3std3__45__cpo3endE,@object
	.size		_ZN39_INTERNAL_f2441365_4_k_cu_3c9ec262_59114cuda3std3__45__cpo3endE,(_ZN39_INTERNAL_f2441365_4_k_cu_3c9ec262_59114cuda3std3__419piecewise_constructE - _ZN39_INTERNAL_f2441365_4_k_cu_3c9ec262_59114cuda3std3__45__cpo3endE)
_ZN39_INTERNAL_f2441365_4_k_cu_3c9ec262_59114cuda3std3__45__cpo3endE:
	.zero		1
	.type		_ZN39_INTERNAL_f2441365_4_k_cu_3c9ec262_59114cuda3std3__419piecewise_constructE,@object
	.size		_ZN39_INTERNAL_f2441365_4_k_cu_3c9ec262_59114cuda3std3__419piecewise_constructE,(_ZN39_INTERNAL_f2441365_4_k_cu_3c9ec262_59114cuda3std3__45__cpo4cendE - _ZN39_INTERNAL_f2441365_4_k_cu_3c9ec262_59114cuda3std3__419piecewise_constructE)
_ZN39_INTERNAL_f2441365_4_k_cu_3c9ec262_59114cuda3std3__419piecewise_constructE:
	.zero		1
	.type		_ZN39_INTERNAL_f2441365_4_k_cu_3c9ec262_59114cuda3std3__45__cpo4cendE,@object
	.size		_ZN39_INTERNAL_f2441365_4_k_cu_3c9ec262_59114cuda3std3__45__cpo4cendE,(_ZN39_INTERNAL_f2441365_4_k_cu_3c9ec262_59114cuda3std6ranges3__45__cpo4swapE - _ZN39_INTERNAL_f2441365_4_k_cu_3c9ec262_59114cuda3std3__45__cpo4cendE)
_ZN39_INTERNAL_f2441365_4_k_cu_3c9ec262_59114cuda3std3__45__cpo4cendE:
	.zero		1
	.type		_ZN39_INTERNAL_f2441365_4_k_cu_3c9ec262_59114cuda3std6ranges3__45__cpo4swapE,@object
	.size		_ZN39_INTERNAL_f2441365_4_k_cu_3c9ec262_59114cuda3std6ranges3__45__cpo4swapE,(.L_8 - _ZN39_INTERNAL_f2441365_4_k_cu_3c9ec262_59114cuda3std6ranges3__45__cpo4swapE)
_ZN39_INTERNAL_f2441365_4_k_cu_3c9ec262_59114cuda3std6ranges3__45__cpo4swapE:
	.zero		1
.L_8:


//--------------------- .nv.constant0._ZN7cutlass13device_kernelINS_4gemm6kernel13GemmUniversalIN4cute5tupleIJiiiiEEENS1_10collective13CollectiveMmaINS1_34MainloopSm90TmaGmmaWarpSpecializedILi4ENS5_IJNS4_1CILi1EEESB_SB_EEENS1_35KernelTmaWarpSpecializedCooperativeEEENS5_IJNSA_ILi128EEESF_NSA_ILi64EEEEEENS_10tfloat32_tENS5_IJlSB_lEEESI_SJ_NS4_8TiledMMAINS4_8MMA_AtomIJNS4_4SM904GMMA30MMA_64x128x8_F32TF32TF32_SS_TNILNSN_7ScaleInE1ELSP_1EEEEEENS4_6LayoutINS5_IJNSA_ILi2EEESB_SB_EEENS5_IJSB_NSA_ILi0EEESV_EEEEENS5_IJNS4_10UnderscoreESY_SY_EEEEENS4_13SM90_TMA_LOADENS4_14ComposedLayoutINS4_7SwizzleILi3ELi4ELi3EEENS4_18smem_ptr_flag_bitsILi32EEENSS_INS5_IJNSA_ILi8EEENSA_ILi32EEEEEENS5_IJS18_SB_EEEEEEEvNS4_8identityES11_S1C_vS1D_EENS_8epilogue10collective6detail29Sm90TmaWarpSpecializedAdapterINS1G_15DefaultEpilogueISI_SJ_SJ_NS1F_6thread17LinearCombinationISI_Li1EffLNS1K_9ScaleType4KindE0ELNS_15FloatRoundStyleE2ESI_EENS1_15EpilogueDefaultEEEEEvvEEEEvNT_6ParamsE --------------------------
	.section	.nv.constant0._ZN7cutlass13device_kernelINS_4gemm6kernel13GemmUniversalIN4cute5tupleIJiiiiEEENS1_10collective13CollectiveMmaINS1_34MainloopSm90TmaGmmaWarpSpecializedILi4ENS5_IJNS4_1CILi1EEESB_SB_EEENS1_35KernelTmaWarpSpecializedCooperativeEEENS5_IJNSA_ILi128EEESF_NSA_ILi64EEEEEENS_10tfloat32_tENS5_IJlSB_lEEESI_SJ_NS4_8TiledMMAINS4_8MMA_AtomIJNS4_4SM904GMMA30MMA_64x128x8_F32TF32TF32_SS_TNILNSN_7ScaleInE1ELSP_1EEEEEENS4_6LayoutINS5_IJNSA_ILi2EEESB_SB_EEENS5_IJSB_NSA_ILi0EEESV_EEEEENS5_IJNS4_10UnderscoreESY_SY_EEEEENS4_13SM90_TMA_LOADENS4_14ComposedLayoutINS4_7SwizzleILi3ELi4ELi3EEENS4_18smem_ptr_flag_bitsILi32EEENSS_INS5_IJNSA_ILi8EEENSA_ILi32EEEEEENS5_IJS18_SB_EEEEEEEvNS4_8identityES11_S1C_vS1D_EENS_8epilogue10collective6detail29Sm90TmaWarpSpecializedAdapterINS1G_15DefaultEpilogueISI_SJ_SJ_NS1F_6thread17LinearCombinationISI_Li1EffLNS1K_9ScaleType4KindE0ELNS_15FloatRoundStyleE2ESI_EENS1_15EpilogueDefaultEEEEEvvEEEEvNT_6ParamsE,"a",@progbits
	.sectionflags	@""
	.align	4
.nv.constant0._ZN7cutlass13device_kernelINS_4gemm6kernel13GemmUniversalIN4cute5tupleIJiiiiEEENS1_10collective13CollectiveMmaINS1_34MainloopSm90TmaGmmaWarpSpecializedILi4ENS5_IJNS4_1CILi1EEESB_SB_EEENS1_35KernelTmaWarpSpecializedCooperativeEEENS5_IJNSA_ILi128EEESF_NSA_ILi64EEEEEENS_10tfloat32_tENS5_IJlSB_lEEESI_SJ_NS4_8TiledMMAINS4_8MMA_AtomIJNS4_4SM904GMMA30MMA_64x128x8_F32TF32TF32_SS_TNILNSN_7ScaleInE1ELSP_1EEEEEENS4_6LayoutINS5_IJNSA_ILi2EEESB_SB_EEENS5_IJSB_NSA_ILi0EEESV_EEEEENS5_IJNS4_10UnderscoreESY_SY_EEEEENS4_13SM90_TMA_LOADENS4_14ComposedLayoutINS4_7SwizzleILi3ELi4ELi3EEENS4_18smem_ptr_flag_bitsILi32EEENSS_INS5_IJNSA_ILi8EEENSA_ILi32EEEEEENS5_IJS18_SB_EEEEEEEvNS4_8identityES11_S1C_vS1D_EENS_8epilogue10collective6detail29Sm90TmaWarpSpecializedAdapterINS1G_15DefaultEpilogueISI_SJ_SJ_NS1F_6thread17LinearCombinationISI_Li1EffLNS1K_9ScaleType4KindE0ELNS_15FloatRoundStyleE2ESI_EENS1_15EpilogueDefaultEEEEEvvEEEEvNT_6ParamsE:
	.zero		1664


//--------------------- SYMBOLS --------------------------

	.type		.nv.reservedSmem.offset0,@object
	.size		.nv.reservedSmem.offset0,0x4
	.type		__assertfail,@function
